	.target	sm_90a

	.elftype	@"ET_EXEC"


//--------------------- .note.nv.tkinfo           --------------------------
	.section	.note.nv.tkinfo,"",@"SHT_NOTE"
	.sectionflags	@"SHF_NOTE_NV_TKINFO"
	.tkinfo
        /*0018*/ 	.word	0x00000002
        /*0030*/ 	.string	""
        /*0030*/ 	.string	"ptxas"
        /*0030*/ 	.string	"Cuda compilation tools, release 13.0, V13.0.88"
        /*0030*/ 	.string	"Build cuda_13.0.r13.0/compiler.36424714_0"
        /*0030*/ 	.string	"-arch sm_90a -m 64 "



//--------------------- .note.nv.cuinfo           --------------------------
	.section	.note.nv.cuinfo,"",@"SHT_NOTE"
	.sectionflags	@"SHF_NOTE_NV_CUINFO"
        /*0018*/ 	.short	0x0002
        /*001a*/ 	.short	0x005a
        /*001c*/ 	.short	0x0082
	.zero		2


//--------------------- .nv.info                  --------------------------
	.section	.nv.info,"",@"SHT_CUDA_INFO"
	.align	4


	//----- nvinfo : EIATTR_REGCOUNT
	.align		4
        /*0000*/ 	.byte	0x04, 0x2f
        /*0002*/ 	.short	(.L_16 - .L_15)
	.align		4
.L_15:
        /*0004*/ 	.word	index@(_ZN7cutlass13device_kernelINS_4fmha6kernel28FmhaKernelTmaWarpSpecializedINS1_10collective30FmhaMainloopTmaWarpSpecializedINS_10bfloat16_tEffN4cute5tupleIJNS7_1CILi128EEENS9_ILi64EEENS9_ILi256EEEEEENS8_IJiNS9_ILi1EEENS8_IJiiEEEEEESG_SG_NS4_13DefaultFusionEJEEENS4_15FmhaFwdEpilogueIS6_fNS8_IJSB_SC_SB_EEEEENS2_23IndividualTileSchedulerEJEEEEEvNT_6ParamsE)
        /*0008*/ 	.word	0x000000a8


	//----- nvinfo : EIATTR_FRAME_SIZE
	.align		4
.L_16:
        /*000c*/ 	.byte	0x04, 0x11
        /*000e*/ 	.short	(.L_18 - .L_17)
	.align		4
.L_17:
        /*0010*/ 	.word	index@($__internal_0_$__cuda_sm20_rcp_rn_f32_slowpath)
        /*0014*/ 	.word	0x00000000


	//----- nvinfo : EIATTR_FRAME_SIZE
	.align		4
.L_18:
        /*0018*/ 	.byte	0x04, 0x11
        /*001a*/ 	.short	(.L_20 - .L_19)
	.align		4
.L_19:
        /*001c*/ 	.word	index@(_ZN7cutlass13device_kernelINS_4fmha6kernel28FmhaKernelTmaWarpSpecializedINS1_10collective30FmhaMainloopTmaWarpSpecializedINS_10bfloat16_tEffN4cute5tupleIJNS7_1CILi128EEENS9_ILi64EEENS9_ILi256EEEEEENS8_IJiNS9_ILi1EEENS8_IJiiEEEEEESG_SG_NS4_13DefaultFusionEJEEENS4_15FmhaFwdEpilogueIS6_fNS8_IJSB_SC_SB_EEEEENS2_23IndividualTileSchedulerEJEEEEEvNT_6ParamsE)
        /*0020*/ 	.word	0x00000000


	//----- nvinfo : EIATTR_MIN_STACK_SIZE
	.align		4
.L_20:
        /*0024*/ 	.byte	0x04, 0x12
        /*0026*/ 	.short	(.L_22 - .L_21)
	.align		4
.L_21:
        /*0028*/ 	.word	index@(_ZN7cutlass13device_kernelINS_4fmha6kernel28FmhaKernelTmaWarpSpecializedINS1_10collective30FmhaMainloopTmaWarpSpecializedINS_10bfloat16_tEffN4cute5tupleIJNS7_1CILi128EEENS9_ILi64EEENS9_ILi256EEEEEENS8_IJiNS9_ILi1EEENS8_IJiiEEEEEESG_SG_NS4_13DefaultFusionEJEEENS4_15FmhaFwdEpilogueIS6_fNS8_IJSB_SC_SB_EEEEENS2_23IndividualTileSchedulerEJEEEEEvNT_6ParamsE)
        /*002c*/ 	.word	0x00000000
.L_22:


//--------------------- .nv.compat                --------------------------
	.section	.nv.compat,"",@"SHT_CUDA_COMPAT_INFO"
	.align	4
        /*0000*/ 	.byte	0x02, 0x09, 0x01, 0x00, 0x02, 0x02, 0x04, 0x00, 0x02, 0x05, 0x05, 0x00, 0x03, 0x07, 0x01, 0x01
        /*0010*/ 	.byte	0x02, 0x03, 0x01, 0x00, 0x02, 0x06, 0x01, 0x00, 0x04, 0x0b, 0x08, 0x00, 0x00, 0x00, 0x00, 0x00
        /*0020*/ 	.byte	0x00, 0x00, 0x00, 0x00


//--------------------- .nv.info._ZN7cutlass13device_kernelINS_4fmha6kernel28FmhaKernelTmaWarpSpecializedINS1_10collective30FmhaMainloopTmaWarpSpecializedINS_10bfloat16_tEffN4cute5tupleIJNS7_1CILi128EEENS9_ILi64EEENS9_ILi256EEEEEENS8_IJiNS9_ILi1EEENS8_IJiiEEEEEESG_SG_NS4_13DefaultFusionEJEEENS4_15FmhaFwdEpilogueIS6_fNS8_IJSB_SC_SB_EEEEENS2_23IndividualTileSchedulerEJEEEEEvNT_6ParamsE --------------------------
	.section	.nv.info._ZN7cutlass13device_kernelINS_4fmha6kernel28FmhaKernelTmaWarpSpecializedINS1_10collective30FmhaMainloopTmaWarpSpecializedINS_10bfloat16_tEffN4cute5tupleIJNS7_1CILi128EEENS9_ILi64EEENS9_ILi256EEEEEENS8_IJiNS9_ILi1EEENS8_IJiiEEEEEESG_SG_NS4_13DefaultFusionEJEEENS4_15FmhaFwdEpilogueIS6_fNS8_IJSB_SC_SB_EEEEENS2_23IndividualTileSchedulerEJEEEEEvNT_6ParamsE,"",@"SHT_CUDA_INFO"
	.sectionflags	@""
	.align	4


	//----- nvinfo : EIATTR_CUDA_API_VERSION
	.align		4
        /*0000*/ 	.byte	0x04, 0x37
        /*0002*/ 	.short	(.L_24 - .L_23)
.L_23:
        /*0004*/ 	.word	0x00000082


	//----- nvinfo : EIATTR_KPARAM_INFO
	.align		4
.L_24:
        /*0008*/ 	.byte	0x04, 0x17
        /*000a*/ 	.short	(.L_26 - .L_25)
.L_25:
        /*000c*/ 	.word	0x00000000
        /*0010*/ 	.short	0x0000
        /*0012*/ 	.short	0x0070
        /*0014*/ 	.byte	0x00, 0xf0, 0x01, 0x20


	//----- nvinfo : EIATTR_SPARSE_MMA_MASK
	.align		4
.L_26:
        /*0018*/ 	.byte	0x03, 0x50
        /*001a*/ 	.short	0x0000


	//----- nvinfo : EIATTR_MAXREG_COUNT
	.align		4
        /*001c*/ 	.byte	0x03, 0x1b
        /*001e*/ 	.short	0x00a8


	//----- nvinfo : EIATTR_NUM_BARRIERS
	.align		4
        /*0020*/ 	.byte	0x02, 0x4c
        /*0022*/ 	.byte	0x02
	.zero		1


	//----- nvinfo : EIATTR_EXTERNS
	.align		4
        /*0024*/ 	.byte	0x04, 0x0f
        /*0026*/ 	.short	(.L_28 - .L_27)


	//   ....[0]....
	.align		4
.L_27:
        /*0028*/ 	.word	index@(__assertfail)


	//----- nvinfo : EIATTR_MERCURY_ISA_VERSION
	.align		4
.L_28:
        /*002c*/ 	.byte	0x03, 0x5f
        /*002e*/ 	.short	0x0101


	//----- nvinfo : EIATTR_INT_WARP_WIDE_INSTR_OFFSETS
	.align		4
        /*0030*/ 	.byte	0x04, 0x31
        /*0032*/ 	.short	(.L_30 - .L_29)


	//   ....[0]....
.L_29:
        /*0034*/ 	.word	0x00000700


	//   ....[1]....
        /*0038*/ 	.word	0x00000710


	//   ....[2]....
        /*003c*/ 	.word	0x00000720


	//   ....[3]....
        /*0040*/ 	.word	0x00000730


	//   ....[4]....
        /*0044*/ 	.word	0x000007a0


	//----- nvinfo : EIATTR_COOP_GROUP_MASK_REGIDS
	.align		4
.L_30:
        /*0048*/ 	.byte	0x04, 0x29
        /*004a*/ 	.short	(.L_32 - .L_31)


	//   ....[0]....
.L_31:
        /*004c*/ 	.word	0xffffffff


	//   ....[1]....
        /*0050*/ 	.word	0xffffffff


	//   ....[2]....
        /*0054*/ 	.word	0xffffffff


	//   ....[3]....
        /*0058*/ 	.word	0xffffffff


	//   ....[4]....
        /*005c*/ 	.word	0xffffffff


	//   ....[5]....
        /*0060*/ 	.word	0xffffffff


	//   ....[6]....
        /*0064*/ 	.word	0xffffffff


	//   ....[7]....
        /*0068*/ 	.word	0xffffffff


	//   ....[8]....
        /*006c*/ 	.word	0xffffffff


	//   ....[9]....
        /*0070*/ 	.word	0xffffffff


	//   ....[10]....
        /*0074*/ 	.word	0xffffffff


	//   ....[11]....
        /*0078*/ 	.word	0xffffffff


	//   ....[12]....
        /*007c*/ 	.word	0xffffffff


	//   ....[13]....
        /*0080*/ 	.word	0xffffffff


	//   ....[14]....
        /*0084*/ 	.word	0xffffffff


	//   ....[15]....
        /*0088*/ 	.word	0xffffffff


	//   ....[16]....
        /*008c*/ 	.word	0xffffffff


	//   ....[17]....
        /*0090*/ 	.word	0xffffffff


	//----- nvinfo : EIATTR_COOP_GROUP_INSTR_OFFSETS
	.align		4
.L_32:
        /*0094*/ 	.byte	0x04, 0x28
        /*0096*/ 	.short	(.L_34 - .L_33)


	//   ....[0]....
.L_33:
        /*0098*/ 	.word	0x00000050


	//   ....[1]....
        /*009c*/ 	.word	0x00000080


	//   ....[2]....
        /*00a0*/ 	.word	0x000001b0


	//   ....[3]....
        /*00a4*/ 	.word	0x00000380


	//   ....[4]....
        /*00a8*/ 	.word	0x00000540


	//   ....[5]....
        /*00ac*/ 	.word	0x000006a0


	//   ....[6]....
        /*00b0*/ 	.word	0x00001ac0


	//   ....[7]....
        /*00b4*/ 	.word	0x00001b50


	//   ....[8]....
        /*00b8*/ 	.word	0x00001ba0


	//   ....[9]....
        /*00bc*/ 	.word	0x00001c70


	//   ....[10]....
        /*00c0*/ 	.word	0x00003780


	//   ....[11]....
        /*00c4*/ 	.word	0x000037b0


	//   ....[12]....
        /*00c8*/ 	.word	0x00003940


	//   ....[13]....
        /*00cc*/ 	.word	0x00003a90


	//   ....[14]....
        /*00d0*/ 	.word	0x00005350


	//   ....[15]....
        /*00d4*/ 	.word	0x00005380


	//   ....[16]....
        /*00d8*/ 	.word	0x000053c0


	//   ....[17]....
        /*00dc*/ 	.word	0x000053e0


	//----- nvinfo : EIATTR_REG_RECONFIG
	.align		4
.L_34:
        /*00e0*/ 	.byte	0x01, 0x54
	.zero		2


	//----- nvinfo : EIATTR_SYSCALL_OFFSETS
	.align		4
        /*00e4*/ 	.byte	0x04, 0x46
        /*00e6*/ 	.short	(.L_36 - .L_35)


	//   ....[0]....
.L_35:
        /*00e8*/ 	.word	0x000063e0


	//   ....[1]....
        /*00ec*/ 	.word	0x00006560


	//----- nvinfo : EIATTR_MBARRIER_INSTR_OFFSETS
	.align		4
.L_36:
        /*00f0*/ 	.byte	0x04, 0x39
        /*00f2*/ 	.short	(.L_38 - .L_37)


	//   ....[0]....
.L_37:
        /*00f4*/ 	.word	0x00000330
        /*00f8*/ 	.word	0x000000ff
        /*00fc*/ 	.word	0x00038050
        /*0100*/ 	.short	0x0100
        /*0102*/ 	.byte	0x0a
	.zero		1


	//   ....[1]....
        /*0104*/ 	.word	0x00000340
        /*0108*/ 	.word	0x000000ff
        /*010c*/ 	.word	0x00038060
        /*0110*/ 	.short	0x0100
        /*0112*/ 	.byte	0x0a
	.zero		1


	//   ....[2]....
        /*0114*/ 	.word	0x00000350
        /*0118*/ 	.word	0x000000ff
        /*011c*/ 	.word	0x00038058
        /*0120*/ 	.short	0x0100
        /*0122*/ 	.byte	0x0a
	.zero		1


	//   ....[3]....
        /*0124*/ 	.word	0x00000360
        /*0128*/ 	.word	0x000000ff
        /*012c*/ 	.word	0x00038068
        /*0130*/ 	.short	0x0100
        /*0132*/ 	.byte	0x0a
	.zero		1


	//   ....[4]....
        /*0134*/ 	.word	0x00000490
        /*0138*/ 	.word	0x000000ff
        /*013c*/ 	.word	0x00038000
        /*0140*/ 	.short	0x0100
        /*0142*/ 	.byte	0x0a
	.zero		1


	//   ....[5]....
        /*0144*/ 	.word	0x000004a0
        /*0148*/ 	.word	0x000000ff
        /*014c*/ 	.word	0x00038028
        /*0150*/ 	.short	0x0100
        /*0152*/ 	.byte	0x0a
	.zero		1


	//   ....[6]....
        /*0154*/ 	.word	0x000004b0
        /*0158*/ 	.word	0x000000ff
        /*015c*/ 	.word	0x00038008
        /*0160*/ 	.short	0x0100
        /*0162*/ 	.byte	0x0a
	.zero		1


	//   ....[7]....
        /*0164*/ 	.word	0x000004c0
        /*0168*/ 	.word	0x000000ff
        /*016c*/ 	.word	0x00038030
        /*0170*/ 	.short	0x0100
        /*0172*/ 	.byte	0x0a
	.zero		1


	//   ....[8]....
        /*0174*/ 	.word	0x000004d0
        /*0178*/ 	.word	0x000000ff
        /*017c*/ 	.word	0x00038010
        /*0180*/ 	.short	0x0100
        /*0182*/ 	.byte	0x0a
	.zero		1


	//   ....[9]....
        /*0184*/ 	.word	0x000004e0
        /*0188*/ 	.word	0x000000ff
        /*018c*/ 	.word	0x00038038
        /*0190*/ 	.short	0x0100
        /*0192*/ 	.byte	0x0a
	.zero		1


	//   ....[10]....
        /*0194*/ 	.word	0x000004f0
        /*0198*/ 	.word	0x000000ff
        /*019c*/ 	.word	0x00038018
        /*01a0*/ 	.short	0x0100
        /*01a2*/ 	.byte	0x0a
	.zero		1


	//   ....[11]....
        /*01a4*/ 	.word	0x00000500
        /*01a8*/ 	.word	0x000000ff
        /*01ac*/ 	.word	0x00038040
        /*01b0*/ 	.short	0x0100
        /*01b2*/ 	.byte	0x0a
	.zero		1


	//   ....[12]....
        /*01b4*/ 	.word	0x00000510
        /*01b8*/ 	.word	0x000000ff
        /*01bc*/ 	.word	0x00038020
        /*01c0*/ 	.short	0x0100
        /*01c2*/ 	.byte	0x0a
	.zero		1


	//   ....[13]....
        /*01c4*/ 	.word	0x00000520
        /*01c8*/ 	.word	0x000000ff
        /*01cc*/ 	.word	0x00038048
        /*01d0*/ 	.short	0x0100
        /*01d2*/ 	.byte	0x0a
	.zero		1


	//   ....[14]....
        /*01d4*/ 	.word	0x00000650
        /*01d8*/ 	.word	0x000000ff
        /*01dc*/ 	.word	0x00038070
        /*01e0*/ 	.short	0x0100
        /*01e2*/ 	.byte	0x0a
	.zero		1


	//   ....[15]....
        /*01e4*/ 	.word	0x00000660
        /*01e8*/ 	.word	0x000000ff
        /*01ec*/ 	.word	0x00038080
        /*01f0*/ 	.short	0x0100
        /*01f2*/ 	.byte	0x0a
	.zero		1


	//   ....[16]....
        /*01f4*/ 	.word	0x00000670
        /*01f8*/ 	.word	0x000000ff
        /*01fc*/ 	.word	0x00038078
        /*0200*/ 	.short	0x0100
        /*0202*/ 	.byte	0x0a
	.zero		1


	//   ....[17]....
        /*0204*/ 	.word	0x00000680
        /*0208*/ 	.word	0x000000ff
        /*020c*/ 	.word	0x00038088
        /*0210*/ 	.short	0x0100
        /*0212*/ 	.byte	0x0a
	.zero		1


	//   ....[18]....
        /*0214*/ 	.word	0x000007c0
        /*0218*/ 	.word	0x000000ff
        /*021c*/ 	.word	0x00038090
        /*0220*/ 	.short	0x0100
        /*0222*/ 	.byte	0x06
	.zero		1


	//   ....[19]....
        /*0224*/ 	.word	0x000007d0
        /*0228*/ 	.word	0x000000ff
        /*022c*/ 	.word	0x00038098
        /*0230*/ 	.short	0x0100
        /*0232*/ 	.byte	0x06
	.zero		1


	//   ....[20]....
        /*0234*/ 	.word	0x000007e0
        /*0238*/ 	.word	0x000000ff
        /*023c*/ 	.word	0x000380a0
        /*0240*/ 	.short	0x0100
        /*0242*/ 	.byte	0x06
	.zero		1


	//   ....[21]....
        /*0244*/ 	.word	0x000007f0
        /*0248*/ 	.word	0x000000ff
        /*024c*/ 	.word	0x000380a8
        /*0250*/ 	.short	0x0100
        /*0252*/ 	.byte	0x06
	.zero		1


	//   ....[22]....
        /*0254*/ 	.word	0x000008f0
        /*0258*/ 	.word	0x000000ff
        /*025c*/ 	.word	0x000380c0
        /*0260*/ 	.short	0x0100
        /*0262*/ 	.byte	0x0a
	.zero		1


	//   ....[23]....
        /*0264*/ 	.word	0x00000900
        /*0268*/ 	.word	0x000000ff
        /*026c*/ 	.word	0x000380e0
        /*0270*/ 	.short	0x0100
        /*0272*/ 	.byte	0x0a
	.zero		1


	//   ....[24]....
        /*0274*/ 	.word	0x00000910
        /*0278*/ 	.word	0x000000ff
        /*027c*/ 	.word	0x000380c8
        /*0280*/ 	.short	0x0100
        /*0282*/ 	.byte	0x0a
	.zero		1


	//   ....[25]....
        /*0284*/ 	.word	0x00000920
        /*0288*/ 	.word	0x000000ff
        /*028c*/ 	.word	0x000380e8
        /*0290*/ 	.short	0x0100
        /*0292*/ 	.byte	0x0a
	.zero		1


	//   ....[26]....
        /*0294*/ 	.word	0x00000930
        /*0298*/ 	.word	0x000000ff
        /*029c*/ 	.word	0x000380d0
        /*02a0*/ 	.short	0x0100
        /*02a2*/ 	.byte	0x0a
	.zero		1


	//   ....[27]....
        /*02a4*/ 	.word	0x00000940
        /*02a8*/ 	.word	0x000000ff
        /*02ac*/ 	.word	0x000380f0
        /*02b0*/ 	.short	0x0100
        /*02b2*/ 	.byte	0x0a
	.zero		1


	//   ....[28]....
        /*02b4*/ 	.word	0x00000950
        /*02b8*/ 	.word	0x000000ff
        /*02bc*/ 	.word	0x000380d8
        /*02c0*/ 	.short	0x0100
        /*02c2*/ 	.byte	0x0a
	.zero		1


	//   ....[29]....
        /*02c4*/ 	.word	0x00000960
        /*02c8*/ 	.word	0x000000ff
        /*02cc*/ 	.word	0x000380f8
        /*02d0*/ 	.short	0x0100
        /*02d2*/ 	.byte	0x0a
	.zero		1


	//   ....[30]....
        /*02d4*/ 	.word	0x00000e80
        /*02d8*/ 	.word	0x000000ff
        /*02dc*/ 	.word	0x00038050
        /*02e0*/ 	.short	0x010a
        /*02e2*/ 	.byte	0x05
	.zero		1


	//   ....[31]....
        /*02e4*/ 	.word	0x00000ef0
        /*02e8*/ 	.word	0x000000ff
        /*02ec*/ 	.word	0x00038000
        /*02f0*/ 	.short	0x010a
        /*02f2*/ 	.byte	0x04
	.zero		1


	//   ....[32]....
        /*02f4*/ 	.word	0x00000f60
        /*02f8*/ 	.word	0x000000ff
        /*02fc*/ 	.word	0x00000000
        /*0300*/ 	.short	0x010a
        /*0302*/ 	.byte	0x09
	.zero		1


	//   ....[33]....
        /*0304*/ 	.word	0x00002710
        /*0308*/ 	.word	0x00000003
        /*030c*/ 	.word	0x00000000
        /*0310*/ 	.short	0x0101
        /*0312*/ 	.byte	0x0f
	.zero		1


	//   ....[34]....
        /*0314*/ 	.word	0x00002b70
        /*0318*/ 	.word	0x000000ff
        /*031c*/ 	.word	0x00038008
        /*0320*/ 	.short	0x010a
        /*0322*/ 	.byte	0x06
	.zero		1


	//   ....[35]....
        /*0324*/ 	.word	0x00002db0
        /*0328*/ 	.word	0x000000ff
        /*032c*/ 	.word	0x00000000
        /*0330*/ 	.short	0x0101
        /*0332*/ 	.byte	0x06
	.zero		1


	//   ....[36]....
        /*0334*/ 	.word	0x00002f70
        /*0338*/ 	.word	0x000000ff
        /*033c*/ 	.word	0x00038000
        /*0340*/ 	.short	0x010a
        /*0342*/ 	.byte	0x06
	.zero		1


	//   ....[37]....
        /*0344*/ 	.word	0x000046c0
        /*0348*/ 	.word	0x000000ff
        /*034c*/ 	.word	0x00038000
        /*0350*/ 	.short	0x010a
        /*0352*/ 	.byte	0x0a
	.zero		1


	//   ....[38]....
        /*0354*/ 	.word	0x00004f10
        /*0358*/ 	.word	0x000000ff
        /*035c*/ 	.word	0x00038000
        /*0360*/ 	.short	0x010a
        /*0362*/ 	.byte	0x0a
	.zero		1


	//   ....[39]....
        /*0364*/ 	.word	0x00005130
        /*0368*/ 	.word	0x000000ff
        /*036c*/ 	.word	0x00000000
        /*0370*/ 	.short	0x0101
        /*0372*/ 	.byte	0x0a
	.zero		1


	//   ....[40]....
        /*0374*/ 	.word	0x00005200
        /*0378*/ 	.word	0x000000ff
        /*037c*/ 	.word	0x00000000
        /*0380*/ 	.short	0x0101
        /*0382*/ 	.byte	0x0a
	.zero		1


	//   ....[41]....
        /*0384*/ 	.word	0x00005c10
        /*0388*/ 	.word	0x000000ff
        /*038c*/ 	.word	0x00038098
        /*0390*/ 	.short	0x010a
        /*0392*/ 	.byte	0x04
	.zero		1


	//   ....[42]....
        /*0394*/ 	.word	0x00007fc0
        /*0398*/ 	.word	0x00000000
        /*039c*/ 	.word	0x00038090
        /*03a0*/ 	.short	0x0101
        /*03a2*/ 	.byte	0x05
	.zero		1


	//   ....[43]....
        /*03a4*/ 	.word	0x00008110
        /*03a8*/ 	.word	0x00000003
        /*03ac*/ 	.word	0x00038060
        /*03b0*/ 	.short	0x010a
        /*03b2*/ 	.byte	0x3f
	.zero		1


	//   ....[44]....
        /*03b4*/ 	.word	0x000084a0
        /*03b8*/ 	.word	0x00000000
        /*03bc*/ 	.word	0x00038028
        /*03c0*/ 	.short	0x010a
        /*03c2*/ 	.byte	0x3f
	.zero		1


	//   ....[45]....
        /*03c4*/ 	.word	0x00008830
        /*03c8*/ 	.word	0x00000004
        /*03cc*/ 	.word	0x00038060
        /*03d0*/ 	.short	0x010a
        /*03d2*/ 	.byte	0x3f
	.zero		1


	//   ....[46]....
        /*03d4*/ 	.word	0x00008bf0
        /*03d8*/ 	.word	0x00000003
        /*03dc*/ 	.word	0x00038028
        /*03e0*/ 	.short	0x010a
        /*03e2*/ 	.byte	0x3f
	.zero		1


	//   ....[47]....
        /*03e4*/ 	.word	0x00009070
        /*03e8*/ 	.word	0x00000006
        /*03ec*/ 	.word	0x00038028
        /*03f0*/ 	.short	0x010a
        /*03f2*/ 	.byte	0x3f
	.zero		1


	//   ....[48]....
        /*03f4*/ 	.word	0x00009430
        /*03f8*/ 	.word	0x00000006
        /*03fc*/ 	.word	0x00038028
        /*0400*/ 	.short	0x010a
        /*0402*/ 	.byte	0x3f
	.zero		1


	//   ....[49]....
        /*0404*/ 	.word	0x000097e0
        /*0408*/ 	.word	0x00000003
        /*040c*/ 	.word	0x00038050
        /*0410*/ 	.short	0x010a
        /*0412*/ 	.byte	0x3f
	.zero		1


	//   ....[50]....
        /*0414*/ 	.word	0x00009850
        /*0418*/ 	.word	0x00000003
        /*041c*/ 	.word	0x00038000
        /*0420*/ 	.short	0x010a
        /*0422*/ 	.byte	0x3f
	.zero		1


	//   ....[51]....
        /*0424*/ 	.word	0x000098b0
        /*0428*/ 	.word	0x00000003
        /*042c*/ 	.word	0x00000000
        /*0430*/ 	.short	0x010a
        /*0432*/ 	.byte	0x3f
	.zero		1


	//   ....[52]....
        /*0434*/ 	.word	0x00009920
        /*0438*/ 	.word	0x00000007
        /*043c*/ 	.word	0x00038008
        /*0440*/ 	.short	0x010a
        /*0442*/ 	.byte	0x3f
	.zero		1


	//   ....[53]....
        /*0444*/ 	.word	0x00009980
        /*0448*/ 	.word	0x00000005
        /*044c*/ 	.word	0x00038000
        /*0450*/ 	.short	0x010a
        /*0452*/ 	.byte	0x3f
	.zero		1


	//   ....[54]....
        /*0454*/ 	.word	0x000099e0
        /*0458*/ 	.word	0x00000006
        /*045c*/ 	.word	0x00038000
        /*0460*/ 	.short	0x010a
        /*0462*/ 	.byte	0x3f
	.zero		1


	//   ....[55]....
        /*0464*/ 	.word	0x00009a40
        /*0468*/ 	.word	0x00000005
        /*046c*/ 	.word	0x00038098
        /*0470*/ 	.short	0x010a
        /*0472*/ 	.byte	0x3f
	.zero		1


	//   ....[56]....
        /*0474*/ 	.word	0x00009a90
        /*0478*/ 	.word	0x00000003
        /*047c*/ 	.word	0x00038060
        /*0480*/ 	.short	0x010a
        /*0482*/ 	.byte	0x3f
	.zero		1


	//   ....[57]....
        /*0484*/ 	.word	0x00009ae0
        /*0488*/ 	.word	0x00000000
        /*048c*/ 	.word	0x00038028
        /*0490*/ 	.short	0x010a
        /*0492*/ 	.byte	0x3f
	.zero		1


	//   ....[58]....
        /*0494*/ 	.word	0x00009b30
        /*0498*/ 	.word	0x00000004
        /*049c*/ 	.word	0x00038060
        /*04a0*/ 	.short	0x010a
        /*04a2*/ 	.byte	0x3f
	.zero		1


	//   ....[59]....
        /*04a4*/ 	.word	0x00009b80
        /*04a8*/ 	.word	0x00000003
        /*04ac*/ 	.word	0x00038028
        /*04b0*/ 	.short	0x010a
        /*04b2*/ 	.byte	0x3f
	.zero		1


	//   ....[60]....
        /*04b4*/ 	.word	0x00009bd0
        /*04b8*/ 	.word	0x00000006
        /*04bc*/ 	.word	0x00038028
        /*04c0*/ 	.short	0x010a
        /*04c2*/ 	.byte	0x3f
	.zero		1


	//   ....[61]....
        /*04c4*/ 	.word	0x00009c20
        /*04c8*/ 	.word	0x00000006
        /*04cc*/ 	.word	0x00038028
        /*04d0*/ 	.short	0x010a
        /*04d2*/ 	.byte	0x3f
	.zero		1


	//----- nvinfo : EIATTR_NUM_MBARRIERS
	.align		4
.L_38:
        /*04d4*/ 	.byte	0x03, 0x38
        /*04d6*/ 	.short	0x001e


	//----- nvinfo : EIATTR_EXIT_INSTR_OFFSETS
	.align		4
        /*04d8*/ 	.byte	0x04, 0x1c
        /*04da*/ 	.short	(.L_40 - .L_39)


	//   ....[0]....
.L_39:
        /*04dc*/ 	.word	0x00000a10


	//   ....[1]....
        /*04e0*/ 	.word	0x00007fd0


	//   ....[2]....
        /*04e4*/ 	.word	0x00008010


	//   ....[3]....
        /*04e8*/ 	.word	0x00008f40


	//   ....[4]....
        /*04ec*/ 	.word	0x000097c0


	//----- nvinfo : EIATTR_MAX_THREADS
	.align		4
.L_40:
        /*04f0*/ 	.byte	0x04, 0x05
        /*04f2*/ 	.short	(.L_42 - .L_41)
.L_41:
        /*04f4*/ 	.word	0x00000180
        /*04f8*/ 	.word	0x00000001
        /*04fc*/ 	.word	0x00000001


	//----- nvinfo : EIATTR_CRS_STACK_SIZE
	.align		4
.L_42:
        /*0500*/ 	.byte	0x04, 0x1e
        /*0502*/ 	.short	(.L_44 - .L_43)
.L_43:
        /*0504*/ 	.word	0x00000000


	//----- nvinfo : EIATTR_CBANK_PARAM_SIZE
	.align		4
.L_44:
        /*0508*/ 	.byte	0x03, 0x19
        /*050a*/ 	.short	0x0870


	//----- nvinfo : EIATTR_PARAM_CBANK
	.align		4
        /*050c*/ 	.byte	0x04, 0x0a
        /*050e*/ 	.short	(.L_46 - .L_45)
	.align		4
.L_45:
        /*0510*/ 	.word	index@(.nv.constant0._ZN7cutlass13device_kernelINS_4fmha6kernel28FmhaKernelTmaWarpSpecializedINS1_10collective30FmhaMainloopTmaWarpSpecializedINS_10bfloat16_tEffN4cute5tupleIJNS7_1CILi128EEENS9_ILi64EEENS9_ILi256EEEEEENS8_IJiNS9_ILi1EEENS8_IJiiEEEEEESG_SG_NS4_13DefaultFusionEJEEENS4_15FmhaFwdEpilogueIS6_fNS8_IJSB_SC_SB_EEEEENS2_23IndividualTileSchedulerEJEEEEEvNT_6ParamsE)
        /*0514*/ 	.short	0x0210
        /*0516*/ 	.short	0x0870


	//----- nvinfo : EIATTR_SW_WAR
	.align		4
.L_46:
        /*0518*/ 	.byte	0x04, 0x36
        /*051a*/ 	.short	(.L_48 - .L_47)
.L_47:
        /*051c*/ 	.word	0x00000008
.L_48:


//--------------------- .nv.callgraph             --------------------------
	.section	.nv.callgraph,"",@"SHT_CUDA_CALLGRAPH"
	.align	4
	.sectionentsize	8
	.align		4
        /*0000*/ 	.word	0x00000000
	.align		4
        /*0004*/ 	.word	0xffffffff
	.align		4
        /*0008*/ 	.word	index@(_ZN7cutlass13device_kernelINS_4fmha6kernel28FmhaKernelTmaWarpSpecializedINS1_10collective30FmhaMainloopTmaWarpSpecializedINS_10bfloat16_tEffN4cute5tupleIJNS7_1CILi128EEENS9_ILi64EEENS9_ILi256EEEEEENS8_IJiNS9_ILi1EEENS8_IJiiEEEEEESG_SG_NS4_13DefaultFusionEJEEENS4_15FmhaFwdEpilogueIS6_fNS8_IJSB_SC_SB_EEEEENS2_23IndividualTileSchedulerEJEEEEEvNT_6ParamsE)
	.align		4
        /*000c*/ 	.word	index@(__assertfail)
	.align		4
        /*0010*/ 	.word	0x00000000
	.align		4
        /*0014*/ 	.word	0xfffffffe
	.align		4
        /*0018*/ 	.word	0x00000000
	.align		4
        /*001c*/ 	.word	0xfffffffd
	.align		4
        /*0020*/ 	.word	0x00000000
	.align		4
        /*0024*/ 	.word	0xfffffffc


//--------------------- .nv.constant4             --------------------------
	.section	.nv.constant4,"a",@progbits
	.align	8
	.align		8
.nv.constant4:
        /*0000*/ 	.dword	__assertfail
	.align		8
        /*0008*/ 	.dword	__unnamed_1
	.align		8
        /*0010*/ 	.dword	__unnamed_2
	.align		8
        /*0018*/ 	.dword	_ZN39_INTERNAL_6dd80fdb_4_k_cu_7b94433b_35314cuda3std3__45__cpo5beginE
	.align		8
        /*0020*/ 	.dword	_ZN39_INTERNAL_6dd80fdb_4_k_cu_7b94433b_35314cuda3std3__45__cpo3endE
	.align		8
        /*0028*/ 	.dword	_ZN39_INTERNAL_6dd80fdb_4_k_cu_7b94433b_35314cuda3std3__45__cpo6cbeginE
	.align		8
        /*0030*/ 	.dword	_ZN39_INTERNAL_6dd80fdb_4_k_cu_7b94433b_35314cuda3std3__45__cpo4cendE
	.align		8
        /*0038*/ 	.dword	_ZN39_INTERNAL_6dd80fdb_4_k_cu_7b94433b_35314cuda3std3__441_GLOBAL__N__6dd80fdb_4_k_cu_7b94433b_35316ignoreE
	.align		8
        /*0040*/ 	.dword	_ZN39_INTERNAL_6dd80fdb_4_k_cu_7b94433b_35314cuda3std3__419piecewise_constructE
	.align		8
        /*0048*/ 	.dword	_ZN39_INTERNAL_6dd80fdb_4_k_cu_7b94433b_35314cuda3std3__48in_placeE
	.align		8
        /*0050*/ 	.dword	_ZN39_INTERNAL_6dd80fdb_4_k_cu_7b94433b_35314cuda3std6ranges3__45__cpo4swapE
	.align		8
        /*0058*/ 	.dword	_ZN39_INTERNAL_6dd80fdb_4_k_cu_7b94433b_35314cuda3std6ranges3__45__cpo9iter_moveE
	.align		8
        /*0060*/ 	.dword	_ZN39_INTERNAL_6dd80fdb_4_k_cu_7b94433b_35314cute7productE
	.align		8
        /*0068*/ 	.dword	_ZN39_INTERNAL_6dd80fdb_4_k_cu_7b94433b_35314cute1_E
	.align		8
        /*0070*/ 	.dword	$str$24
	.align		8
        /*0078*/ 	.dword	$str$25


//--------------------- .text._ZN7cutlass13device_kernelINS_4fmha6kernel28FmhaKernelTmaWarpSpecializedINS1_10collective30FmhaMainloopTmaWarpSpecializedINS_10bfloat16_tEffN4cute5tupleIJNS7_1CILi128EEENS9_ILi64EEENS9_ILi256EEEEEENS8_IJiNS9_ILi1EEENS8_IJiiEEEEEESG_SG_NS4_13DefaultFusionEJEEENS4_15FmhaFwdEpilogueIS6_fNS8_IJSB_SC_SB_EEEEENS2_23IndividualTileSchedulerEJEEEEEvNT_6ParamsE --------------------------
	.section	.text._ZN7cutlass13device_kernelINS_4fmha6kernel28FmhaKernelTmaWarpSpecializedINS1_10collective30FmhaMainloopTmaWarpSpecializedINS_10bfloat16_tEffN4cute5tupleIJNS7_1CILi128EEENS9_ILi64EEENS9_ILi256EEEEEENS8_IJiNS9_ILi1EEENS8_IJiiEEEEEESG_SG_NS4_13DefaultFusionEJEEENS4_15FmhaFwdEpilogueIS6_fNS8_IJSB_SC_SB_EEEEENS2_23IndividualTileSchedulerEJEEEEEvNT_6ParamsE,"ax",@progbits
	.align	128
.text._ZN7cutlass13device_kernelINS_4fmha6kernel28FmhaKernelTmaWarpSpecializedINS1_10collective30FmhaMainloopTmaWarpSpecializedINS_10bfloat16_tEffN4cute5tupleIJNS7_1CILi128EEENS9_ILi64EEENS9_ILi256EEEEEENS8_IJiNS9_ILi1EEENS8_IJiiEEEEEESG_SG_NS4_13DefaultFusionEJEEENS4_15FmhaFwdEpilogueIS6_fNS8_IJSB_SC_SB_EEEEENS2_23IndividualTileSchedulerEJEEEEEvNT_6ParamsE:
        .type           _ZN7cutlass13device_kernelINS_4fmha6kernel28FmhaKernelTmaWarpSpecializedINS1_10collective30FmhaMainloopTmaWarpSpecializedINS_10bfloat16_tEffN4cute5tupleIJNS7_1CILi128EEENS9_ILi64EEENS9_ILi256EEEEEENS8_IJiNS9_ILi1EEENS8_IJiiEEEEEESG_SG_NS4_13DefaultFusionEJEEENS4_15FmhaFwdEpilogueIS6_fNS8_IJSB_SC_SB_EEEEENS2_23IndividualTileSchedulerEJEEEEEvNT_6ParamsE,@function
        .size           _ZN7cutlass13device_kernelINS_4fmha6kernel28FmhaKernelTmaWarpSpecializedINS1_10collective30FmhaMainloopTmaWarpSpecializedINS_10bfloat16_tEffN4cute5tupleIJNS7_1CILi128EEENS9_ILi64EEENS9_ILi256EEEEEENS8_IJiNS9_ILi1EEENS8_IJiiEEEEEESG_SG_NS4_13DefaultFusionEJEEENS4_15FmhaFwdEpilogueIS6_fNS8_IJSB_SC_SB_EEEEENS2_23IndividualTileSchedulerEJEEEEEvNT_6ParamsE,(.L_x_118 - _ZN7cutlass13device_kernelINS_4fmha6kernel28FmhaKernelTmaWarpSpecializedINS1_10collective30FmhaMainloopTmaWarpSpecializedINS_10bfloat16_tEffN4cute5tupleIJNS7_1CILi128EEENS9_ILi64EEENS9_ILi256EEEEEENS8_IJiNS9_ILi1EEENS8_IJiiEEEEEESG_SG_NS4_13DefaultFusionEJEEENS4_15FmhaFwdEpilogueIS6_fNS8_IJSB_SC_SB_EEEEENS2_23IndividualTileSchedulerEJEEEEEvNT_6ParamsE)
        .other          _ZN7cutlass13device_kernelINS_4fmha6kernel28FmhaKernelTmaWarpSpecializedINS1_10collective30FmhaMainloopTmaWarpSpecializedINS_10bfloat16_tEffN4cute5tupleIJNS7_1CILi128EEENS9_ILi64EEENS9_ILi256EEEEEENS8_IJiNS9_ILi1EEENS8_IJiiEEEEEESG_SG_NS4_13DefaultFusionEJEEENS4_15FmhaFwdEpilogueIS6_fNS8_IJSB_SC_SB_EEEEENS2_23IndividualTileSchedulerEJEEEEEvNT_6ParamsE,@"STO_CUDA_ENTRY STV_DEFAULT"
_ZN7cutlass13device_kernelINS_4fmha6kernel28FmhaKernelTmaWarpSpecializedINS1_10collective30FmhaMainloopTmaWarpSpecializedINS_10bfloat16_tEffN4cute5tupleIJNS7_1CILi128EEENS9_ILi64EEENS9_ILi256EEEEEENS8_IJiNS9_ILi1EEENS8_IJiiEEEEEESG_SG_NS4_13DefaultFusionEJEEENS4_15FmhaFwdEpilogueIS6_fNS8_IJSB_SC_SB_EEEEENS2_23IndividualTileSchedulerEJEEEEEvNT_6ParamsE:
[----:B------:R-:W1:Y:S01]  /*0000*/  LDC R1, c[0x0][0x28] ;  /* 0x00000a00ff017b82 */ /* 0x000e620000000800 */
[----:B------:R-:W2:Y:S01]  /*0010*/  S2R R6, SR_TID.X ;  /* 0x0000000000067919 */ /* 0x000ea20000002100 */
[----:B------:R-:W-:Y:S01]  /*0020*/  ELECT P1, URZ, PT ;  /* 0x00000000003f782f */ /* 0x000fe20003820000 */
[----:B------:R-:W-:Y:S01]  /*0030*/  BSSY B0, `(.L_x_0) ;  /* 0x0000017000007945 */ /* 0x000fe20003800000 */
[----:B--2---:R-:W-:-:S05]  /*0040*/  SHF.R.U32.HI R0, RZ, 0x5, R6 ;  /* 0x00000005ff007819 */ /* 0x004fca0000011606 */
[----:B------:R-:W2:Y:S02]  /*0050*/  SHFL.IDX PT, R2, R0, RZ, 0x1f ;  /* 0x00001fff00027589 */ /* 0x000ea400000e0000 */
[----:B--2---:R-:W-:Y:S02]  /*0060*/  R2UR UR4, R2 ;  /* 0x00000000020472ca */ /* 0x004fe400000e0000 */
[----:B------:R-:W-:-:S06]  /*0070*/  SHF.R.U32.HI R2, RZ, 0x7, R6 ;  /* 0x00000007ff027819 */ /* 0x000fcc0000011606 */
[----:B------:R-:W2:Y:S05]  /*0080*/  SHFL.IDX PT, R2, R2, RZ, 0x1f ;  /* 0x00001fff02027589 */ /* 0x000eaa00000e0000 */
[----:B------:R-:W-:Y:S02]  /*0090*/  USHF.R.S32.HI UR5, URZ, 0x1f, UR4 ;  /* 0x0000001f3f057899 */ /* 0x000fe40008011404 */
[----:B------:R-:W-:Y:S02]  /*00a0*/  ISETP.NE.OR P0, PT, RZ, UR4, !P1 ;  /* 0x00000004ff007c0c */ /* 0x000fe4000cf05670 */
[----:B------:R-:W-:-:S04]  /*00b0*/  ULEA.HI UR5, UR5, UR4, URZ, 0x2 ;  /* 0x0000000405057291 */ /* 0x000fc8000f8f103f */
[----:B------:R-:W-:-:S04]  /*00c0*/  ULOP3.LUT UR5, UR5, 0xfffffffc, URZ, 0xc0, !UPT ;  /* 0xfffffffc05057892 */ /* 0x000fc8000f8ec03f */
[----:B------:R-:W-:-:S03]  /*00d0*/  UIADD3 UR8, UR4, -UR5, URZ ;  /* 0x8000000504087290 */ /* 0x000fc6000fffe03f */
[----:B-1----:R-:W-:Y:S09]  /*00e0*/  @P0 BRA `(.L_x_1) ;  /* 0x00000000002c0947 */ /* 0x002ff20003800000 */
[----:B------:R-:W-:Y:S02]  /*00f0*/  ULDC.64 UR4, c[0x0][0x198] ;  /* 0x0000660000047ab9 */ /* 0x000fe40000000a00 */
[----:B------:R-:W-:Y:S02]  /*0100*/  UIADD3 UR6, UP0, UR4, 0xf0, URZ ;  /* 0x000000f004067890 */ /* 0x000fe4000ff1e03f */
[----:B------:R-:W-:Y:S02]  /*0110*/  UIADD3 UR10, UP1, UR4, 0x1f0, URZ ;  /* 0x000001f0040a7890 */ /* 0x000fe4000ff3e03f */
[----:B------:R-:W-:Y:S02]  /*0120*/  UIADD3 UR4, UP2, UR4, 0x2f0, URZ ;  /* 0x000002f004047890 */ /* 0x000fe4000ff5e03f */
[----:B------:R-:W-:Y:S02]  /*0130*/  UIADD3.X UR7, URZ, UR5, URZ, UP0, !UPT ;  /* 0x000000053f077290 */ /* 0x000fe400087fe43f */
[----:B------:R-:W-:-:S02]  /*0140*/  UIADD3.X UR11, URZ, UR5, URZ, UP1, !UPT ;  /* 0x000000053f0b7290 */ /* 0x000fc40008ffe43f */
[----:B------:R-:W-:-:S05]  /*0150*/  UIADD3.X UR5, URZ, UR5, URZ, UP2, !UPT ;  /* 0x000000053f057290 */ /* 0x000fca00097fe43f */
[----:B------:R1:W-:Y:S02]  /*0160*/  UTMACCTL.PF [UR6] ;  /* 0x00000000060079b9 */ /* 0x0003e40008040000 */
[----:B------:R1:W-:Y:S02]  /*0170*/  UTMACCTL.PF [UR10] ;  /* 0x000000000a0079b9 */ /* 0x0003e40008040000 */
[----:B------:R1:W-:Y:S02]  /*0180*/  UTMACCTL.PF [UR4] ;  /* 0x00000000040079b9 */ /* 0x0003e40008040000 */
[----:B-1----:R-:W-:Y:S01]  /*0190*/  NOP ;  /* 0x0000000000007918 */ /* 0x002fe20000000000 */
.L_x_1:
[----:B------:R-:W-:Y:S05]  /*01a0*/  BSYNC B0 ;  /* 0x0000000000007941 */ /* 0x000fea0003800000 */
.L_x_0:
[----:B------:R-:W1:Y:S01]  /*01b0*/  SHFL.IDX PT, R3, R0, RZ, 0x1f ;  /* 0x00001fff00037589 */ /* 0x000e6200000e0000 */
[----:B--2---:R-:W-:Y:S01]  /*01c0*/  R2UR UR4, R2 ;  /* 0x00000000020472ca */ /* 0x004fe200000e0000 */
[----:B------:R-:W-:-:S12]  /*01d0*/  UISETP.NE.AND UP0, UPT, UR8, 0x1, UPT ;  /* 0x000000010800788c */ /* 0x000fd8000bf05270 */
[----:B------:R-:W-:Y:S02]  /*01e0*/  UIADD3 UR9, UR4, -0x1, URZ ;  /* 0xffffffff04097890 */ /* 0x000fe4000fffe03f */
[----:B------:R-:W-:Y:S01]  /*01f0*/  MOV R2, UR4 ;  /* 0x0000000400027c02 */ /* 0x000fe20008000f00 */
[----:B------:R-:W-:Y:S02]  /*0200*/  UISETP.EQ.AND UP0, UPT, UR4, URZ, !UP0 ;  /* 0x0000003f0400728c */ /* 0x000fe4000c702270 */
[----:B------:R-:W-:Y:S02]  /*0210*/  UISETP.GE.U32.AND UP1, UPT, UR9, 0x4, UPT ;  /* 0x000000040900788c */ /* 0x000fe4000bf26070 */
[----:B------:R-:W-:Y:S01]  /*0220*/  USEL UR14, URZ, 0x1, !UP0 ;  /* 0x000000013f0e7887 */ /* 0x000fe2000c000000 */
[----:B-1----:R-:W-:-:S03]  /*0230*/  ISETP.NE.AND P0, PT, R3, RZ, PT ;  /* 0x000000ff0300720c */ /* 0x002fc60003f05270 */
[----:B------:R-:W-:-:S10]  /*0240*/  USEL UR14, UR14, 0x2, UP1 ;  /* 0x000000020e0e7887 */ /* 0x000fd40008800000 */
[----:B------:R-:W-:Y:S05]  /*0250*/  @P0 BRA `(.L_x_2) ;  /* 0x0000000000480947 */ /* 0x000fea0003800000 */
[----:B------:R-:W1:Y:S01]  /*0260*/  S2UR UR10, SR_CgaCtaId ;  /* 0x00000000000a79c3 */ /* 0x000e620000008800 */
[----:B------:R-:W-:Y:S01]  /*0270*/  UMOV UR4, 0x400 ;  /* 0x0000040000047882 */ /* 0x000fe20000000000 */
[----:B------:R-:W-:Y:S01]  /*0280*/  UMOV UR5, 0x1 ;  /* 0x0000000100057882 */ /* 0x000fe20000000000 */
[----:B------:R-:W-:Y:S01]  /*0290*/  UMOV UR6, 0x80 ;  /* 0x0000008000067882 */ /* 0x000fe20000000000 */
[----:B------:R-:W-:Y:S01]  /*02a0*/  ELECT P0, URZ, PT ;  /* 0x00000000003f782f */ /* 0x000fe20003800000 */
[----:B------:R-:W-:-:S04]  /*02b0*/  UIADD3 UR6, -UR6, 0x100000, URZ ;  /* 0x0010000006067890 */ /* 0x000fc8000fffe13f */
[----:B------:R-:W-:Y:S02]  /*02c0*/  USHF.L.U32 UR7, UR6, 0xb, URZ ;  /* 0x0000000b06077899 */ /* 0x000fe4000800063f */
[----:B------:R-:W-:Y:S02]  /*02d0*/  USHF.L.U32 UR6, UR6, 0x1, URZ ;  /* 0x0000000106067899 */ /* 0x000fe4000800063f */
[----:B-1----:R-:W-:Y:S02]  /*02e0*/  ULEA UR10, UR10, UR4, 0x18 ;  /* 0x000000040a0a7291 */ /* 0x002fe4000f8ec03f */
[----:B------:R-:W-:-:S04]  /*02f0*/  UIADD3 UR4, -UR5, 0x100000, URZ ;  /* 0x0010000005047890 */ /* 0x000fc8000fffe13f */
[----:B------:R-:W-:Y:S02]  /*0300*/  USHF.L.U32 UR5, UR4, 0xb, URZ ;  /* 0x0000000b04057899 */ /* 0x000fe4000800063f */
[----:B------:R-:W-:Y:S01]  /*0310*/  USHF.L.U32 UR4, UR4, 0x1, URZ ;  /* 0x0000000104047899 */ /* 0x000fe2000800063f */
[----:B------:R-:W1:Y:S11]  /*0320*/  FENCE.VIEW.ASYNC.S ;  /* 0x00000000000073c6 */ /* 0x000e760000000000 */
[----:B-1----:R1:W2:Y:S01]  /*0330*/  SYNCS.EXCH.64 URZ, [UR10+0x38050], UR4 ;  /* 0x038050040a3f75b2 */ /* 0x0022a20008000100 */
[----:B------:R1:W3:Y:S01]  /*0340*/  SYNCS.EXCH.64 URZ, [UR10+0x38060], UR6 ;  /* 0x038060060a3f75b2 */ /* 0x0002e20008000100 */
[----:B------:R1:W4:Y:S01]  /*0350*/  SYNCS.EXCH.64 URZ, [UR10+0x38058], UR4 ;  /* 0x038058040a3f75b2 */ /* 0x0003220008000100 */
[----:B------:R1:W1:Y:S01]  /*0360*/  SYNCS.EXCH.64 URZ, [UR10+0x38068], UR6 ;  /* 0x038068060a3f75b2 */ /* 0x0002620008000100 */
[----:B------:R-:W-:Y:S01]  /*0370*/  NOP ;  /* 0x0000000000007918 */ /* 0x000fe20000000000 */
.L_x_2:
[----:B------:R-:W5:Y:S01]  /*0380*/  SHFL.IDX PT, R3, R0, RZ, 0x1f ;  /* 0x00001fff00037589 */ /* 0x000f6200000e0000 */
[----:B------:R-:W-:Y:S01]  /*0390*/  NOP ;  /* 0x0000000000007918 */ /* 0x000fe20000000000 */
[----:B-----5:R-:W-:-:S13]  /*03a0*/  ISETP.NE.AND P0, PT, R3, RZ, PT ;  /* 0x000000ff0300720c */ /* 0x020fda0003f05270 */
[----:B------:R-:W-:Y:S05]  /*03b0*/  @P0 BRA `(.L_x_3) ;  /* 0x0000000000600947 */ /* 0x000fea0003800000 */
[----:B-1----:R-:W1:Y:S01]  /*03c0*/  S2UR UR5, SR_CgaCtaId ;  /* 0x00000000000579c3 */ /* 0x002e620000008800 */
[----:B------:R-:W-:Y:S01]  /*03d0*/  UMOV UR4, 0x400 ;  /* 0x0000040000047882 */ /* 0x000fe20000000000 */
[----:B------:R-:W-:Y:S01]  /*03e0*/  UMOV UR6, 0x1 ;  /* 0x0000000100067882 */ /* 0x000fe20000000000 */
[----:B------:R-:W-:Y:S01]  /*03f0*/  UMOV UR11, 0x100 ;  /* 0x00000100000b7882 */ /* 0x000fe20000000000 */
[----:B------:R-:W-:-:S04]  /*0400*/  UIADD3 UR6, -UR6, 0x100000, URZ ;  /* 0x0010000006067890 */ /* 0x000fc8000fffe13f */
[----:B------:R-:W-:Y:S02]  /*0410*/  USHF.L.U32 UR7, UR6, 0xb, URZ ;  /* 0x0000000b06077899 */ /* 0x000fe4000800063f */
[----:B------:R-:W-:Y:S01]  /*0420*/  USHF.L.U32 UR6, UR6, 0x1, URZ ;  /* 0x0000000106067899 */ /* 0x000fe2000800063f */
[----:B------:R-:W-:Y:S01]  /*0430*/  ELECT P0, URZ, PT ;  /* 0x00000000003f782f */ /* 0x000fe20003800000 */
[----:B-1----:R-:W-:Y:S02]  /*0440*/  ULEA UR10, UR5, UR4, 0x18 ;  /* 0x00000004050a7291 */ /* 0x002fe4000f8ec03f */
[----:B------:R-:W-:-:S04]  /*0450*/  UIADD3 UR4, -UR11, 0x100000, URZ ;  /* 0x001000000b047890 */ /* 0x000fc8000fffe13f */
[----:B------:R-:W-:Y:S02]  /*0460*/  USHF.L.U32 UR5, UR4, 0xb, URZ ;  /* 0x0000000b04057899 */ /* 0x000fe4000800063f */
[----:B------:R-:W-:Y:S01]  /*0470*/  USHF.L.U32 UR4, UR4, 0x1, URZ ;  /* 0x0000000104047899 */ /* 0x000fe2000800063f */
[----:B------:R-:W1:Y:S03]  /*0480*/  FENCE.VIEW.ASYNC.S ;  /* 0x00000000000073c6 */ /* 0x000e660000000000 */
[----:B-1----:R1:W1:Y:S08]  /*0490*/  SYNCS.EXCH.64 URZ, [UR10+0x38000], UR6 ;  /* 0x038000060a3f75b2 */ /* 0x0022700008000100 */
[----:B------:R1:W1:Y:S01]  /*04a0*/  SYNCS.EXCH.64 URZ, [UR10+0x38028], UR4 ;  /* 0x038028040a3f75b2 */ /* 0x0002620008000100 */
        /* <DEDUP_REMOVED lines=8> */
[----:B------:R-:W-:Y:S01]  /*0530*/  NOP ;  /* 0x0000000000007918 */ /* 0x000fe20000000000 */
.L_x_3:
        /* <DEDUP_REMOVED lines=21> */
[----:B------:R-:W-:Y:S01]  /*0690*/  NOP ;  /* 0x0000000000007918 */ /* 0x000fe20000000000 */
.L_x_4:
[----:B------:R-:W5:Y:S01]  /*06a0*/  SHFL.IDX PT, R3, R0, RZ, 0x1f ;  /* 0x00001fff00037589 */ /* 0x000f6200000e0000 */
[----:B------:R-:W-:Y:S01]  /*06b0*/  ELECT P0, URZ, PT ;  /* 0x00000000003f782f */ /* 0x000fe20003800000 */
[----:B------:R-:W-:Y:S01]  /*06c0*/  NOP ;  /* 0x0000000000007918 */ /* 0x000fe20000000000 */
[----:B-1----:R-:W-:Y:S02]  /*06d0*/  UMOV UR4, 0x80 ;  /* 0x0000008000047882 */ /* 0x002fe40000000000 */
[C---:B-----5:R-:W-:Y:S02]  /*06e0*/  ISETP.NE.OR P0, PT, R3.reuse, RZ, !P0 ;  /* 0x000000ff0300720c */ /* 0x060fe40004705670 */
[----:B------:R-:W-:-:S11]  /*06f0*/  ISETP.NE.AND P2, PT, R3, RZ, PT ;  /* 0x000000ff0300720c */ /* 0x000fd60003f45270 */
[----:B------:R-:W-:Y:S01]  /*0700*/  VOTEU.ALL UP0, P0 ;  /* 0x00000000003f7886 */ /* 0x000fe20000000000 */
[----:B------:R-:W-:Y:S01]  /*0710*/  VOTEU.ALL UP2, P0 ;  /* 0x00000000003f7886 */ /* 0x000fe20000040000 */
[----:B------:R-:W-:Y:S01]  /*0720*/  VOTEU.ALL UP3, P0 ;  /* 0x00000000003f7886 */ /* 0x000fe20000060000 */
[----:B------:R-:W-:Y:S02]  /*0730*/  VOTEU.ALL UP4, P0 ;  /* 0x00000000003f7886 */ /* 0x000fe40000080000 */
[----:B------:R-:W1:Y:S01]  /*0740*/  @!UP0 S2UR UR7, SR_CgaCtaId ;  /* 0x00000000000789c3 */ /* 0x000e620000008800 */
[----:B------:R-:W-:Y:S01]  /*0750*/  @!UP0 UMOV UR6, 0x400 ;  /* 0x0000040000068882 */ /* 0x000fe20000000000 */
[----:B------:R-:W-:-:S04]  /*0760*/  @!UP0 UIADD3 UR4, -UR4, 0x100000, URZ ;  /* 0x0010000004048890 */ /* 0x000fc8000fffe13f */
[----:B------:R-:W-:Y:S02]  /*0770*/  @!UP0 USHF.L.U32 UR5, UR4, 0xb, URZ ;  /* 0x0000000b04058899 */ /* 0x000fe4000800063f */
[----:B------:R-:W-:Y:S02]  /*0780*/  @!UP0 USHF.L.U32 UR4, UR4, 0x1, URZ ;  /* 0x0000000104048899 */ /* 0x000fe4000800063f */
[----:B-1----:R-:W-:Y:S01]  /*0790*/  @!UP0 ULEA UR6, UR7, UR6, 0x18 ;  /* 0x0000000607068291 */ /* 0x002fe2000f8ec03f */
[----:B------:R-:W-:Y:S01]  /*07a0*/  VOTEU.ALL UP0, P0 ;  /* 0x00000000003f7886 */ /* 0x000fe20000000000 */
[----:B------:R-:W1:Y:S10]  /*07b0*/  FENCE.VIEW.ASYNC.S ;  /* 0x00000000000073c6 */ /* 0x000e740000000000 */
[----:B-1----:R1:W1:Y:S01]  /*07c0*/  @!UP0 SYNCS.EXCH.64 URZ, [UR6+0x38090], UR4 ;  /* 0x03809004063f85b2 */ /* 0x0022620008000100 */
[----:B------:R1:W1:Y:S01]  /*07d0*/  @!UP2 SYNCS.EXCH.64 URZ, [UR6+0x38098], UR4 ;  /* 0x03809804063fa5b2 */ /* 0x0002620008000100 */
[----:B------:R1:W1:Y:S01]  /*07e0*/  @!UP3 SYNCS.EXCH.64 URZ, [UR6+0x380a0], UR4 ;  /* 0x0380a004063fb5b2 */ /* 0x0002620008000100 */
[----:B------:R1:W1:Y:S01]  /*07f0*/  @!UP4 SYNCS.EXCH.64 URZ, [UR6+0x380a8], UR4 ;  /* 0x0380a804063fc5b2 */ /* 0x0002620008000100 */
[----:B------:R-:W-:Y:S01]  /*0800*/  NOP ;  /* 0x0000000000007918 */ /* 0x000fe20000000000 */
[----:B------:R-:W-:Y:S05]  /*0810*/  @P2 BRA `(.L_x_5) ;  /* 0x0000000000582947 */ /* 0x000fea0003800000 */
[----:B-1----:R-:W1:Y:S01]  /*0820*/  S2UR UR5, SR_CgaCtaId ;  /* 0x00000000000579c3 */ /* 0x002e620000008800 */
[----:B------:R-:W-:Y:S01]  /*0830*/  UMOV UR4, 0x400 ;  /* 0x0000040000047882 */ /* 0x000fe20000000000 */
[----:B------:R-:W-:Y:S01]  /*0840*/  UMOV UR6, 0x20 ;  /* 0x0000002000067882 */ /* 0x000fe20000000000 */
[----:B------:R-:W-:Y:S01]  /*0850*/  UMOV UR7, 0x80 ;  /* 0x0000008000077882 */ /* 0x000fe20000000000 */
[----:B------:R-:W-:Y:S01]  /*0860*/  ELECT P0, URZ, PT ;  /* 0x00000000003f782f */ /* 0x000fe20003800000 */
[----:B-1----:R-:W-:Y:S02]  /*0870*/  ULEA UR10, UR5, UR4, 0x18 ;  /* 0x00000004050a7291 */ /* 0x002fe4000f8ec03f */
[----:B------:R-:W-:-:S04]  /*0880*/  UIADD3 UR4, -UR6, 0x100000, URZ ;  /* 0x0010000006047890 */ /* 0x000fc8000fffe13f */
[----:B------:R-:W-:Y:S02]  /*0890*/  USHF.L.U32 UR5, UR4, 0xb, URZ ;  /* 0x0000000b04057899 */ /* 0x000fe4000800063f */
[----:B------:R-:W-:Y:S02]  /*08a0*/  USHF.L.U32 UR4, UR4, 0x1, URZ ;  /* 0x0000000104047899 */ /* 0x000fe4000800063f */
        /* <DEDUP_REMOVED lines=13> */
.L_x_5:
[----:B-1----:R-:W-:Y:S01]  /*0980*/  R2UR UR4, R2 ;  /* 0x00000000020472ca */ /* 0x002fe200000e0000 */
[----:B------:R-:W-:Y:S01]  /*0990*/  NOP ;  /* 0x0000000000007918 */ /* 0x000fe20000000000 */
[----:B------:R-:W-:Y:S01]  /*09a0*/  MOV R0, UR8 ;  /* 0x0000000800007c02 */ /* 0x000fe20008000f00 */
[----:B--234-:R-:W-:Y:S03]  /*09b0*/  BAR.SYNC.DEFER_BLOCKING 0x0 ;  /* 0x0000000000007b1d */ /* 0x01cfe60000010000 */
[----:B------:R-:W-:-:S07]  /*09c0*/  ISETP.EQ.AND P2, PT, R0, 0x1, P1 ;  /* 0x000000010000780c */ /* 0x000fce0000f42270 */
[----:B------:R-:W-:-:S13]  /*09d0*/  ISETP.NE.AND P0, PT, RZ, UR4, PT ;  /* 0x00000004ff007c0c */ /* 0x000fda000bf05270 */
[----:B------:R-:W-:Y:S05]  /*09e0*/  @!P0 BRA `(.L_x_6) ;  /* 0x00000074007c8947 */ /* 0x000fea0003800000 */
[----:B------:R-:W-:-:S06]  /*09f0*/  UISETP.GT.U32.AND UP0, UPT, UR9, 0x3, UPT ;  /* 0x000000030900788c */ /* 0x000fcc000bf04070 */
[----:B------:R-:W-:-:S13]  /*0a00*/  PLOP3.LUT P0, PT, PT, PT, UP0, 0x80, 0x0 ;  /* 0x000000000000781c */ /* 0x000fda0003f0f008 */
[----:B------:R-:W-:Y:S05]  /*0a10*/  @P0 EXIT ;  /* 0x000000000000094d */ /* 0x000fea0003800000 */
.L_x_7:
[----:B------:R-:W-:-:S08]  /*0a20*/  NOP ;  /* 0x0000000000007918 */ /* 0x000fd00000000000 */
[----:B------:R-:W1:Y:S02]  /*0a30*/  USETMAXREG.TRY_ALLOC.CTAPOOL UP0, 0xf0 ;  /* 0x000000f0000079c8 */ /* 0x000e640008000600 */
[----:B-1----:R-:W-:-:S13]  /*0a40*/  PLOP3.LUT P0, PT, PT, PT, UP0, 0x80, 0x0 ;  /* 0x000000000000781c */ /* 0x002fda0003f0f008 */
[----:B------:R-:W-:Y:S05]  /*0a50*/  @!P0 BRA `(.L_x_7) ;  /* 0xfffffffc00f08947 */ /* 0x000fea000383ffff */
[----:B------:R-:W-:Y:S01]  /*0a60*/  R2UR UR4, R2 ;  /* 0x00000000020472ca */ /* 0x000fe200000e0000 */
[----:B------:R-:W1:Y:S01]  /*0a70*/  S2UR UR5, SR_CTAID.X ;  /* 0x00000000000579c3 */ /* 0x000e620000002500 */
[----:B------:R-:W-:-:S11]  /*0a80*/  UMOV UR10, URZ ;  /* 0x0000003f000a7c82 */ /* 0x000fd60008000000 */
[----:B------:R-:W-:-:S03]  /*0a90*/  UISETP.NE.AND UP0, UPT, UR4, 0x1, UPT ;  /* 0x000000010400788c */ /* 0x000fc6000bf05270 */
[----:B------:R-:W-:-:S03]  /*0aa0*/  UMOV UR4, URZ ;  /* 0x0000003f00047c82 */ /* 0x000fc60008000000 */
[----:B------:R-:W-:Y:S02]  /*0ab0*/  PLOP3.LUT P0, PT, PT, PT, UP0, 0x80, 0x0 ;  /* 0x000000000000781c */ /* 0x000fe40003f0f008 */
[----:B-1----:R-:W-:-:S11]  /*0ac0*/  MOV R8, UR5 ;  /* 0x0000000500087c02 */ /* 0x002fd60008000f00 */
[----:B------:R-:W-:Y:S05]  /*0ad0*/  @!P0 BRA `(.L_x_8) ;  /* 0x0000000000488947 */ /* 0x000fea0003800000 */
[----:B------:R-:W-:Y:S01]  /*0ae0*/  R2UR UR5, R2 ;  /* 0x00000000020572ca */ /* 0x000fe200000e0000 */
[----:B------:R-:W-:-:S12]  /*0af0*/  UMOV UR10, 0x1 ;  /* 0x00000001000a7882 */ /* 0x000fd80000000000 */
[----:B------:R-:W-:-:S06]  /*0b00*/  UISETP.NE.AND UP0, UPT, UR5, 0x2, UPT ;  /* 0x000000020500788c */ /* 0x000fcc000bf05270 */
[----:B------:R-:W-:-:S13]  /*0b10*/  PLOP3.LUT P1, PT, PT, PT, UP0, 0x80, 0x0 ;  /* 0x000000000000781c */ /* 0x000fda0003f2f008 */
[----:B------:R-:W-:Y:S05]  /*0b20*/  @!P1 BRA `(.L_x_8) ;  /* 0x0000000000349947 */ /* 0x000fea0003800000 */
[----:B------:R-:W-:-:S13]  /*0b30*/  R2UR UR4, R2 ;  /* 0x00000000020472ca */ /* 0x000fda00000e0000 */
[----:B------:R-:W-:-:S06]  /*0b40*/  UISETP.NE.AND UP0, UPT, UR4, 0x3, UPT ;  /* 0x000000030400788c */ /* 0x000fcc000bf05270 */
[----:B------:R-:W-:-:S13]  /*0b50*/  PLOP3.LUT P1, PT, PT, PT, UP0, 0x80, 0x0 ;  /* 0x000000000000781c */ /* 0x000fda0003f2f008 */
[----:B------:R-:W-:Y:S05]  /*0b60*/  @!P1 BRA `(.L_x_9) ;  /* 0x00000000001c9947 */ /* 0x000fea0003800000 */
[----:B------:R-:W-:-:S13]  /*0b70*/  R2UR UR4, R2 ;  /* 0x00000000020472ca */ /* 0x000fda00000e0000 */
[----:B------:R-:W-:-:S11]  /*0b80*/  UISETP.NE.AND UP0, UPT, UR4, 0x4, UPT ;  /* 0x000000040400788c */ /* 0x000fd6000bf05270 */
[----:B------:R-:W-:Y:S01]  /*0b90*/  @!UP0 UMOV UR4, 0x1 ;  /* 0x0000000100048882 */ /* 0x000fe20000000000 */
[----:B------:R-:W-:Y:S01]  /*0ba0*/  @!UP0 UMOV UR10, 0x1 ;  /* 0x00000001000a8882 */ /* 0x000fe20000000000 */
[----:B------:R-:W-:Y:S01]  /*0bb0*/  @UP0 UMOV UR4, URZ ;  /* 0x0000003f00040c82 */ /* 0x000fe20008000000 */
[----:B------:R-:W-:Y:S01]  /*0bc0*/  @UP0 UMOV UR10, URZ ;  /* 0x0000003f000a0c82 */ /* 0x000fe20008000000 */
[----:B------:R-:W-:Y:S05]  /*0bd0*/  BRA `(.L_x_8) ;  /* 0x0000000000087947 */ /* 0x000fea0003800000 */
.L_x_9:
[----:B------:R-:W-:Y:S01]  /*0be0*/  UMOV UR4, 0x1 ;  /* 0x0000000100047882 */ /* 0x000fe20000000000 */
[----:B------:R-:W-:-:S05]  /*0bf0*/  UMOV UR10, URZ ;  /* 0x0000003f000a7c82 */ /* 0x000fca0008000000 */
.L_x_8:
[----:B------:R-:W-:Y:S05]  /*0c00*/  @!P0 BRA `(.L_x_10) ;  /* 0x0000000000608947 */ /* 0x000fea0003800000 */
[----:B------:R-:W-:-:S13]  /*0c10*/  R2UR UR5, R2 ;  /* 0x00000000020572ca */ /* 0x000fda00000e0000 */
        /* <DEDUP_REMOVED lines=10> */
[----:B------:R-:W-:Y:S05]  /*0cc0*/  @P0 BRA `(.L_x_13) ;  /* 0x00000000003c0947 */ /* 0x000fea0003800000 */
[----:B------:R-:W-:-:S13]  /*0cd0*/  R2UR UR5, R8 ;  /* 0x00000000080572ca */ /* 0x000fda00000e0000 */
[----:B------:R-:W-:-:S06]  /*0ce0*/  ULEA UR5, UR5, 0x3, 0x1 ;  /* 0x0000000305057891 */ /* 0x000fcc000f8e083f */
[----:B------:R-:W-:Y:S01]  /*0cf0*/  MOV R8, UR5 ;  /* 0x0000000500087c02 */ /* 0x000fe20008000f00 */
[----:B------:R-:W-:Y:S06]  /*0d00*/  BRA `(.L_x_13) ;  /* 0x00000000002c7947 */ /* 0x000fec0003800000 */
.L_x_12:
[----:B------:R-:W-:-:S13]  /*0d10*/  R2UR UR5, R8 ;  /* 0x00000000080572ca */ /* 0x000fda00000e0000 */
[----:B------:R-:W-:-:S06]  /*0d20*/  ULEA UR5, UR5, 0x2, 0x1 ;  /* 0x0000000205057891 */ /* 0x000fcc000f8e083f */
[----:B------:R-:W-:Y:S01]  /*0d30*/  MOV R8, UR5 ;  /* 0x0000000500087c02 */ /* 0x000fe20008000f00 */
[----:B------:R-:W-:Y:S06]  /*0d40*/  BRA `(.L_x_13) ;  /* 0x00000000001c7947 */ /* 0x000fec0003800000 */
.L_x_11:
[----:B------:R-:W-:-:S13]  /*0d50*/  R2UR UR5, R8 ;  /* 0x00000000080572ca */ /* 0x000fda00000e0000 */
[----:B------:R-:W-:-:S06]  /*0d60*/  ULEA UR5, UR5, 0x1, 0x1 ;  /* 0x0000000105057891 */ /* 0x000fcc000f8e083f */
[----:B------:R-:W-:Y:S01]  /*0d70*/  MOV R8, UR5 ;  /* 0x0000000500087c02 */ /* 0x000fe20008000f00 */
[----:B------:R-:W-:Y:S06]  /*0d80*/  BRA `(.L_x_13) ;  /* 0x00000000000c7947 */ /* 0x000fec0003800000 */
.L_x_10:
[----:B------:R-:W-:-:S13]  /*0d90*/  R2UR UR5, R8 ;  /* 0x00000000080572ca */ /* 0x000fda00000e0000 */
[----:B------:R-:W-:-:S06]  /*0da0*/  USHF.L.U32 UR5, UR5, 0x1, URZ ;  /* 0x0000000105057899 */ /* 0x000fcc000800063f */
[----:B------:R-:W-:-:S07]  /*0db0*/  MOV R8, UR5 ;  /* 0x0000000500087c02 */ /* 0x000fce0008000f00 */
.L_x_13:
[----:B------:R-:W-:-:S04]  /*0dc0*/  ULOP3.LUT UR5, UR14, 0x1, URZ, 0xfc, !UPT ;  /* 0x000000010e057892 */ /* 0x000fc8000f8efc3f */
[----:B------:R-:W-:-:S06]  /*0dd0*/  UISETP.NE.AND UP0, UPT, UR5, 0x3, UPT ;  /* 0x000000030500788c */ /* 0x000fcc000bf05270 */
[----:B------:R-:W-:-:S13]  /*0de0*/  PLOP3.LUT P0, PT, PT, PT, UP0, 0x80, 0x0 ;  /* 0x000000000000781c */ /* 0x000fda0003f0f008 */
[----:B------:R-:W-:Y:S05]  /*0df0*/  @!P0 BRA `(.L_x_14) ;  /* 0x0000000000048947 */ /* 0x000fea0003800000 */
[----:B------:R-:W-:Y:S01]  /*0e00*/  BPT.TRAP 0x1 ;  /* 0x000000040000795c */ /* 0x000fe20000300000 */
.L_x_14:
[----:B------:R-:W1:Y:S01]  /*0e10*/  S2UR UR6, SR_CgaCtaId ;  /* 0x00000000000679c3 */ /* 0x000e620000008800 */
[----:B------:R-:W-:Y:S01]  /*0e20*/  UMOV UR5, 0x400 ;  /* 0x0000040000057882 */ /* 0x000fe20000000000 */
[----:B------:R-:W-:-:S04]  /*0e30*/  MOV R0, UR4 ;  /* 0x0000000400007c02 */ /* 0x000fc80008000f00 */
[----:B------:R-:W-:Y:S01]  /*0e40*/  SHF.L.U32 R0, R0, 0x1f, RZ ;  /* 0x0000001f00007819 */ /* 0x000fe200000006ff */
[----:B-1----:R-:W-:-:S04]  /*0e50*/  ULEA UR7, UR6, UR5, 0x18 ;  /* 0x0000000506077291 */ /* 0x002fc8000f8ec03f */
[----:B------:R-:W-:Y:S02]  /*0e60*/  ULEA UR5, UR10, UR7, 0x3 ;  /* 0x000000070a057291 */ /* 0x000fe4000f8e183f */
[----:B------:R-:W-:-:S07]  /*0e70*/  MOV R16, UR7 ;  /* 0x0000000700107c02 */ /* 0x000fce0008000f00 */
[----:B------:R-:W1:Y:S02]  /*0e80*/  SYNCS.PHASECHK.TRANS64.TRYWAIT P1, [UR5+0x38050], R0 ;  /* 0x03805000ff0075a7 */ /* 0x000e640008020145 */
[----:B-1----:R-:W-:Y:S05]  /*0e90*/  @!P1 BRA `(.L_x_15) ;  /* 0x00000088004c9947 */ /* 0x002fea0003800000 */
.L_x_101:
[----:B------:R-:W-:Y:S05]  /*0ea0*/  @!P0 BRA `(.L_x_16) ;  /* 0x0000000000048947 */ /* 0x000fea0003800000 */
[----:B------:R-:W-:Y:S01]  /*0eb0*/  BPT.TRAP 0x1 ;  /* 0x000000040000795c */ /* 0x000fe20000300000 */
.L_x_16:
[----:B------:R-:W-:Y:S02]  /*0ec0*/  R2UR UR4, R16 ;  /* 0x00000000100472ca */ /* 0x000fe400000e0000 */
[----:B------:R-:W-:Y:S02]  /*0ed0*/  SHF.L.U32 R56, RZ, 0x1f, RZ ;  /* 0x0000001fff387819 */ /* 0x000fe400000006ff */
[----:B------:R-:W-:-:S09]  /*0ee0*/  ISETP.NE.AND P2, PT, RZ, UR9, PT ;  /* 0x00000009ff007c0c */ /* 0x000fd2000bf45270 */
[----:B------:R-:W2:Y:S01]  /*0ef0*/  SYNCS.PHASECHK.TRANS64.TRYWAIT P1, [UR4+0x38000], R56 ;  /* 0x03800038ff0075a7 */ /* 0x000ea20008020144 */
[----:B------:R-:W-:Y:S01]  /*0f00*/  UIADD3 UR15, UR4, 0x38090, URZ ;  /* 0x00038090040f7890 */ /* 0x000fe2000fffe03f */
[----:B--2---:R-:W-:Y:S11]  /*0f10*/  @!P1 BRA `(.L_x_17) ;  /* 0x0000008800449947 */ /* 0x004ff60003800000 */
.L_x_102:
[----:B------:R-:W-:Y:S01]  /*0f20*/  ULEA UR9, UR9, UR15, 0x3 ;  /* 0x0000000f09097291 */ /* 0x000fe2000f8e183f */
[----:B-1----:R-:W-:Y:S02]  /*0f30*/  SEL R0, RZ, 0x1, P2 ;  /* 0x00000001ff007807 */ /* 0x002fe40001000000 */
[----:B------:R-:W-:Y:S02]  /*0f40*/  R2UR UR4, R2 ;  /* 0x00000000020472ca */ /* 0x000fe400000e0000 */
[----:B------:R-:W-:-:S04]  /*0f50*/  SHF.L.U32 R0, R0, 0x1f, RZ ;  /* 0x0000001f00007819 */ /* 0x000fc800000006ff */
[----:B------:R-:W1:Y:S07]  /*0f60*/  SYNCS.PHASECHK.TRANS64.TRYWAIT P1, [UR9], R0 ;  /* 0x00000000ff0075a7 */ /* 0x000e6e0008020149 */
[----:B------:R-:W-:-:S04]  /*0f70*/  UIADD3 UR18, UR4, -0x1, URZ ;  /* 0xffffffff04127890 */ /* 0x000fc8000fffe03f */
[----:B------:R-:W-:Y:S01]  /*0f80*/  USHF.L.U32 UR18, UR18, 0x3, URZ ;  /* 0x0000000312127899 */ /* 0x000fe2000800063f */
[----:B-1----:R-:W-:Y:S11]  /*0f90*/  @!P1 BRA `(.L_x_18) ;  /* 0x0000008800409947 */ /* 0x002ff60003800000 */
.L_x_103:
[----:B------:R-:W-:Y:S01]  /*0fa0*/  R2UR UR5, R16 ;  /* 0x00000000100572ca */ /* 0x000fe200000e0000 */
[----:B------:R-:W-:Y:S01]  /*0fb0*/  WARPGROUP.ARRIVE ;  /* 0x00000000000079c5 */ /* 0x000fe20000000000 */
[----:B------:R-:W-:Y:S01]  /*0fc0*/  UMOV UR7, 0x40000040 ;  /* 0x4000004000077882 */ /* 0x000fe20000000000 */
[----:B------:R-:W-:Y:S01]  /*0fd0*/  UMOV UR9, 0x40000040 ;  /* 0x4000004000097882 */ /* 0x000fe20000000000 */
[----:B------:R-:W-:Y:S01]  /*0fe0*/  MOV R13, UR7 ;  /* 0x00000007000d7c02 */ /* 0x000fe20008000f00 */
[----:B------:R-:W-:Y:S01]  /*0ff0*/  UMOV UR13, 0x40000040 ;  /* 0x40000040000d7882 */ /* 0x000fe20000000000 */
[----:B------:R-:W-:Y:S01]  /*1000*/  MOV R15, UR9 ;  /* 0x00000009000f7c02 */ /* 0x000fe20008000f00 */
[----:B------:R-:W-:Y:S01]  /*1010*/  UMOV UR17, 0x40000040 ;  /* 0x4000004000117882 */ /* 0x000fe20000000000 */
[----:B------:R-:W-:Y:S01]  /*1020*/  UMOV UR21, 0x40000040 ;  /* 0x4000004000157882 */ /* 0x000fe20000000000 */
[----:B------:R-:W-:Y:S01]  /*1030*/  UMOV UR25, 0x40000040 ;  /* 0x4000004000197882 */ /* 0x000fe20000000000 */
[----:B------:R-:W-:Y:S01]  /*1040*/  UMOV UR29, 0x40000040 ;  /* 0x40000040001d7882 */ /* 0x000fe20000000000 */
[----:B------:R-:W-:Y:S01]  /*1050*/  UMOV UR33, 0x40000040 ;  /* 0x4000004000217882 */ /* 0x000fe20000000000 */
[----:B------:R-:W-:Y:S01]  /*1060*/  UMOV UR37, 0x40000040 ;  /* 0x4000004000257882 */ /* 0x000fe20000000000 */
[----:B------:R-:W-:-:S02]  /*1070*/  USHF.R.U32.HI UR4, URZ, 0x4, UR5 ;  /* 0x000000043f047899 */ /* 0x000fc40008011605 */
[----:B------:R-:W-:Y:S02]  /*1080*/  UIADD3 UR5, UR5, 0x10000, URZ ;  /* 0x0001000005057890 */ /* 0x000fe4000fffe03f */
[----:B------:R-:W-:Y:S02]  /*1090*/  ULOP3.LUT UR4, UR4, 0x3fff, URZ, 0xc0, !UPT ;  /* 0x00003fff04047892 */ /* 0x000fe4000f8ec03f */
[----:B------:R-:W-:Y:S02]  /*10a0*/  USHF.R.U32.HI UR5, URZ, 0x4, UR5 ;  /* 0x000000043f057899 */ /* 0x000fe40008011605 */
[----:B------:R-:W-:Y:S02]  /*10b0*/  ULOP3.LUT UR4, UR4, 0x10000, URZ, 0xfc, !UPT ;  /* 0x0001000004047892 */ /* 0x000fe4000f8efc3f */
[----:B------:R-:W-:Y:S02]  /*10c0*/  ULOP3.LUT UR11, UR5, 0x3fff, URZ, 0xc0, !UPT ;  /* 0x00003fff050b7892 */ /* 0x000fe4000f8ec03f */
[----:B------:R-:W-:-:S02]  /*10d0*/  ULEA UR10, UR10, UR4, 0xb ;  /* 0x000000040a0a7291 */ /* 0x000fc4000f8e583f */
[----:B------:R-:W-:Y:S01]  /*10e0*/  ULOP3.LUT UR19, UR11, 0x10000, URZ, 0xfc, !UPT ;  /* 0x000100000b137892 */ /* 0x000fe2000f8efc3f */
[----:B------:R-:W-:Y:S01]  /*10f0*/  UMOV UR5, UR7 ;  /* 0x0000000700057c82 */ /* 0x000fe20008000000 */
[----:B------:R-:W-:-:S03]  /*1100*/  UIADD3 UR12, UR10, 0x6, URZ ;  /* 0x000000060a0c7890 */ /* 0x000fc6000fffe03f */
[----:B------:R-:W-:Y:S01]  /*1110*/  UMOV UR6, UR10 ;  /* 0x0000000a00067c82 */ /* 0x000fe20008000000 */
[----:B------:R-:W-:Y:S01]  /*1120*/  UIADD3 UR16, UR10, 0x200, URZ ;  /* 0x000002000a107890 */ /* 0x000fe2000fffe03f */
[----:B------:R-:W-:Y:S01]  /*1130*/  MOV R12, UR6 ;  /* 0x00000006000c7c02 */ /* 0x000fe20008000f00 */
[----:B------:R-:W-:Y:S01]  /*1140*/  UMOV UR4, UR6 ;  /* 0x0000000600047c82 */ /* 0x000fe20008000000 */
[----:B------:R-:W-:Y:S01]  /*1150*/  UMOV UR6, UR19 ;  /* 0x0000001300067c82 */ /* 0x000fe20008000000 */
[----:B------:R-:W-:Y:S01]  /*1160*/  UIADD3 UR20, UR10, 0x202, URZ ;  /* 0x000002020a147890 */ /* 0x000fe2000fffe03f */
[----:B------:R-:W-:Y:S01]  /*1170*/  HGMMA.64x64x16.F32.BF16 R24, gdesc[UR4], RZ, !UPT, gsb0 ;  /* 0x00e00000041879f0 */ /* 0x000fe2000c0018ff */
[----:B------:R-:W-:Y:S01]  /*1180*/  UIADD3 UR4, UR10, 0x2, URZ ;  /* 0x000000020a047890 */ /* 0x000fe2000fffe03f */
[----:B------:R-:W-:Y:S01]  /*1190*/  MOV R22, UR19 ;  /* 0x0000001300167c02 */ /* 0x000fe20008000f00 */
[----:B------:R-:W-:Y:S01]  /*11a0*/  UIADD3 UR6, UR19, 0x2, URZ ;  /* 0x0000000213067890 */ /* 0x000fe2000fffe03f */
[----:B------:R-:W-:Y:S01]  /*11b0*/  UMOV UR5, UR9 ;  /* 0x0000000900057c82 */ /* 0x000fe20008000000 */
[----:B------:R-:W-:Y:S01]  /*11c0*/  UMOV UR7, 0x40000040 ;  /* 0x4000004000077882 */ /* 0x000fe20000000000 */
[----:B------:R-:W-:-:S02]  /*11d0*/  UMOV UR9, 0x40000040 ;  /* 0x4000004000097882 */ /* 0x000fc40000000000 */
[----:B------:R-:W-:Y:S01]  /*11e0*/  UMOV UR8, UR4 ;  /* 0x0000000400087c82 */ /* 0x000fe20008000000 */
[----:B------:R-:W-:Y:S01]  /*11f0*/  UIADD3 UR24, UR10, 0x204, URZ ;  /* 0x000002040a187890 */ /* 0x000fe2000fffe03f */
[----:B------:R-:W-:Y:S01]  /*1200*/  MOV R14, UR8 ;  /* 0x00000008000e7c02 */ /* 0x000fe20008000f00 */
[----:B------:R-:W-:Y:S01]  /*1210*/  UMOV UR4, UR8 ;  /* 0x0000000800047c82 */ /* 0x000fe20008000000 */
[----:B------:R-:W-:Y:S02]  /*1220*/  UIADD3 UR8, UR10, 0x4, URZ ;  /* 0x000000040a087890 */ /* 0x000fe4000fffe03f */
[----:B------:R-:W-:Y:S02]  /*1230*/  UIADD3 UR28, UR10, 0x206, URZ ;  /* 0x000002060a1c7890 */ /* 0x000fe4000fffe03f */
[----:B------:R-:W-:Y:S02]  /*1240*/  UIADD3 UR32, UR10, 0x400, URZ ;  /* 0x000004000a207890 */ /* 0x000fe4000fffe03f */
[----:B------:R-:W-:-:S02]  /*1250*/  UIADD3 UR36, UR10, 0x402, URZ ;  /* 0x000004020a247890 */ /* 0x000fc4000fffe03f */
[----:B------:R-:W-:Y:S01]  /*1260*/  UIADD3 UR40, UR10, 0x404, URZ ;  /* 0x000004040a287890 */ /* 0x000fe2000fffe03f */
[----:B------:R-:W-:Y:S01]  /*1270*/  UMOV UR41, 0x40000040 ;  /* 0x4000004000297882 */ /* 0x000fe20000000000 */
        /* <DEDUP_REMOVED lines=8> */
[----:B------:R-:W-:Y:S01]  /*1300*/  ULOP3.LUT UR18, UR18, 0x8, URZ, 0xc, !UPT ;  /* 0x0000000812127892 */ /* 0x000fe2000f8e0c3f */
[----:B------:R-:W-:-:S02]  /*1310*/  WARPGROUP.DEPBAR.LE gsb0, 0x0 ;  /* 0x00008000000079c5 */ /* 0x000fc40000010000 */
[----:B------:R-:W-:-:S06]  /*1320*/  WARPGROUP.ARRIVE ;  /* 0x00000000000079c5 */ /* 0x000fcc0000000000 */
[----:B------:R-:W-:Y:S01]  /*1330*/  HGMMA.64x64x16.F32.BF16 R24, gdesc[UR4], R24, gsb0 ;  /* 0x00e00000041879f0 */ /* 0x000fe20008001818 */
[----:B------:R-:W-:Y:S01]  /*1340*/  UIADD3 UR6, UR19, 0x4, URZ ;  /* 0x0000000413067890 */ /* 0x000fe2000fffe03f */
[----:B------:R-:W-:Y:S01]  /*1350*/  UMOV UR4, UR8 ;  /* 0x0000000800047c82 */ /* 0x000fe20008000000 */
[----:B------:R-:W-:Y:S01]  /*1360*/  UMOV UR5, UR9 ;  /* 0x0000000900057c82 */ /* 0x000fe20008000000 */
[----:B------:R-:W-:Y:S01]  /*1370*/  UMOV UR7, 0x40000040 ;  /* 0x4000004000077882 */ /* 0x000fe20000000000 */
[----:B------:R-:W-:Y:S02]  /*1380*/  WARPGROUP.DEPBAR.LE gsb0, 0x0 ;  /* 0x00008000000079c5 */ /* 0x000fe40000010000 */
        /* <DEDUP_REMOVED lines=86> */
[----:B------:R-:W-:Y:S02]  /*18f0*/  UIADD3 UR4, UR10, 0x606, URZ ;  /* 0x000006060a047890 */ /* 0x000fe4000fffe03f */
[----:B------:R-:W-:Y:S01]  /*1900*/  UIADD3 UR6, UR19, 0x606, URZ ;  /* 0x0000060613067890 */ /* 0x000fe2000fffe03f */
[----:B------:R-:W-:Y:S01]  /*1910*/  UMOV UR5, 0x40000040 ;  /* 0x4000004000057882 */ /* 0x000fe20000000000 */
[----:B------:R-:W-:Y:S01]  /*1920*/  UMOV UR7, 0x40000040 ;  /* 0x4000004000077882 */ /* 0x000fe20000000000 */
[----:B------:R-:W-:Y:S02]  /*1930*/  WARPGROUP.DEPBAR.LE gsb0, 0x0 ;  /* 0x00008000000079c5 */ /* 0x000fe40000010000 */
[----:B------:R-:W-:-:S06]  /*1940*/  WARPGROUP.ARRIVE ;  /* 0x00000000000079c5 */ /* 0x000fcc0000000000 */
[----:B------:R-:W-:Y:S01]  /*1950*/  HGMMA.64x64x16.F32.BF16 R24, gdesc[UR4], R24, gsb0 ;  /* 0x00e00000041879f0 */ /* 0x000fe20008001818 */
[----:B------:R-:W-:Y:S01]  /*1960*/  ULDC UR6, c[0x0][0x604] ;  /* 0x0001810000067ab9 */ /* 0x000fe20000000800 */
[----:B------:R-:W-:Y:S01]  /*1970*/  ULDC UR7, c[0x0][0x604] ;  /* 0x0001810000077ab9 */ /* 0x000fe20000000800 */
[----:B------:R-:W-:Y:S02]  /*1980*/  WARPGROUP.DEPBAR.LE gsb0, 0x0 ;  /* 0x00008000000079c5 */ /* 0x000fe40000010000 */
[----:B-1----:R-:W-:-:S04]  /*1990*/  FMNMX R3, R24, R25, !PT ;  /* 0x0000001918037209 */ /* 0x002fc80007800000 */
[----:B------:R-:W-:-:S04]  /*19a0*/  FMNMX R0, R28, R3, !PT ;  /* 0x000000031c007209 */ /* 0x000fc80007800000 */
        /* <DEDUP_REMOVED lines=9> */
[----:B------:R-:W-:Y:S02]  /*1a40*/  FMNMX R0, R48, R3, !PT ;  /* 0x0000000330007209 */ /* 0x000fe40007800000 */
[----:B------:R-:W-:Y:S02]  /*1a50*/  FMNMX R3, R26, R27, !PT ;  /* 0x0000001b1a037209 */ /* 0x000fe40007800000 */
[----:B------:R-:W-:Y:S02]  /*1a60*/  FMNMX R5, R49, R0, !PT ;  /* 0x0000000031057209 */ /* 0x000fe40007800000 */
[----:B------:R-:W-:Y:S02]  /*1a70*/  FMNMX R0, R30, R3, !PT ;  /* 0x000000031e007209 */ /* 0x000fe40007800000 */
[----:B------:R-:W-:Y:S02]  /*1a80*/  FMNMX R4, R52, R5, !PT ;  /* 0x0000000534047209 */ /* 0x000fe40007800000 */
[----:B------:R-:W-:-:S02]  /*1a90*/  FMNMX R3, R31, R0, !PT ;  /* 0x000000001f037209 */ /* 0x000fc40007800000 */
[----:B------:R-:W-:Y:S02]  /*1aa0*/  FMNMX R4, R53, R4, !PT ;  /* 0x0000000435047209 */ /* 0x000fe40007800000 */
[----:B------:R-:W-:-:S03]  /*1ab0*/  FMNMX R0, R34, R3, !PT ;  /* 0x0000000322007209 */ /* 0x000fc60007800000 */
[----:B------:R-:W1:Y:S01]  /*1ac0*/  SHFL.BFLY PT, R5, R4, 0x1, 0x1f ;  /* 0x0c201f0004057f89 */ /* 0x000e6200000e0000 */
[----:B------:R-:W-:-:S04]  /*1ad0*/  FMNMX R3, R35, R0, !PT ;  /* 0x0000000023037209 */ /* 0x000fc80007800000 */
[----:B------:R-:W-:-:S04]  /*1ae0*/  FMNMX R0, R38, R3, !PT ;  /* 0x0000000326007209 */ /* 0x000fc80007800000 */
[----:B------:R-:W-:-:S04]  /*1af0*/  FMNMX R3, R39, R0, !PT ;  /* 0x0000000027037209 */ /* 0x000fc80007800000 */
[----:B------:R-:W-:-:S04]  /*1b00*/  FMNMX R0, R42, R3, !PT ;  /* 0x000000032a007209 */ /* 0x000fc80007800000 */
[----:B------:R-:W-:-:S04]  /*1b10*/  FMNMX R3, R43, R0, !PT ;  /* 0x000000002b037209 */ /* 0x000fc80007800000 */
[----:B------:R-:W-:Y:S02]  /*1b20*/  FMNMX R0, R46, R3, !PT ;  /* 0x000000032e007209 */ /* 0x000fe40007800000 */
[----:B-1----:R-:W-:Y:S02]  /*1b30*/  FMNMX R6, R4, R5, !PT ;  /* 0x0000000504067209 */ /* 0x002fe40007800000 */
[----:B------:R-:W-:-:S03]  /*1b40*/  FMNMX R3, R47, R0, !PT ;  /* 0x000000002f037209 */ /* 0x000fc60007800000 */
[----:B------:R-:W1:Y:S01]  /*1b50*/  SHFL.BFLY PT, R5, R6, 0x2, 0x1f ;  /* 0x0c401f0006057f89 */ /* 0x000e6200000e0000 */
[----:B------:R-:W-:-:S04]  /*1b60*/  FMNMX R0, R50, R3, !PT ;  /* 0x0000000332007209 */ /* 0x000fc80007800000 */
[----:B------:R-:W-:-:S04]  /*1b70*/  FMNMX R3, R51, R0, !PT ;  /* 0x0000000033037209 */ /* 0x000fc80007800000 */
[----:B------:R-:W-:-:S04]  /*1b80*/  FMNMX R0, R54, R3, !PT ;  /* 0x0000000336007209 */ /* 0x000fc80007800000 */
[----:B------:R-:W-:-:S05]  /*1b90*/  FMNMX R0, R55, R0, !PT ;  /* 0x0000000037007209 */ /* 0x000fca0007800000 */
[----:B------:R-:W2:Y:S01]  /*1ba0*/  SHFL.BFLY PT, R3, R0, 0x1, 0x1f ;  /* 0x0c201f0000037f89 */ /* 0x000ea200000e0000 */
[----:B-1----:R-:W-:-:S04]  /*1bb0*/  FMNMX R5, R6, R5, !PT ;  /* 0x0000000506057209 */ /* 0x002fc80007800000 */
[----:B------:R-:W-:-:S04]  /*1bc0*/  FSETP.NEU.AND P1, PT, R5, -INF , PT ;  /* 0xff8000000500780b */ /* 0x000fc80003f2d000 */
[----:B------:R-:W-:-:S05]  /*1bd0*/  FSEL R4, R5, RZ, P1 ;  /* 0x000000ff05047208 */ /* 0x000fca0000800000 */
[----:B------:R-:W-:Y:S01]  /*1be0*/  FMUL R7, R4, UR6 ;  /* 0x0000000604077c20 */ /* 0x000fe20008400000 */
[----:B------:R-:W-:-:S03]  /*1bf0*/  ULDC UR6, c[0x0][0x604] ;  /* 0x0001810000067ab9 */ /* 0x000fc60000000800 */
[--C-:B------:R-:W-:Y:S01]  /*1c00*/  FFMA R24, R24, UR6, -R7.reuse ;  /* 0x0000000618187c23 */ /* 0x100fe20008000807 */
[----:B------:R-:W-:Y:S01]  /*1c10*/  ULDC UR6, c[0x0][0x604] ;  /* 0x0001810000067ab9 */ /* 0x000fe20000000800 */
[----:B--2---:R-:W-:Y:S01]  /*1c20*/  FMNMX R3, R0, R3, !PT ;  /* 0x0000000300037209 */ /* 0x004fe20007800000 */
[--C-:B------:R-:W-:Y:S01]  /*1c30*/  FFMA R25, R25, UR6, -R7.reuse ;  /* 0x0000000619197c23 */ /* 0x100fe20008000807 */
[----:B------:R-:W-:Y:S01]  /*1c40*/  ULDC UR6, c[0x0][0x604] ;  /* 0x0001810000067ab9 */ /* 0x000fe20000000800 */
[----:B------:R-:W-:Y:S01]  /*1c50*/  FSETP.GEU.AND P6, PT, R24, -126, PT ;  /* 0xc2fc00001800780b */ /* 0x000fe20003fce000 */
[--C-:B------:R-:W-:Y:S01]  /*1c60*/  FFMA R28, R28, UR6, -R7.reuse ;  /* 0x000000061c1c7c23 */ /* 0x100fe20008000807 */
[----:B------:R-:W1:Y:S01]  /*1c70*/  SHFL.BFLY PT, R4, R3, 0x2, 0x1f ;  /* 0x0c401f0003047f89 */ /* 0x000e6200000e0000 */
[----:B------:R-:W-:Y:S01]  /*1c80*/  FSETP.GEU.AND P5, PT, R25, -126, PT ;  /* 0xc2fc00001900780b */ /* 0x000fe20003fae000 */
[----:B------:R-:W-:Y:S02]  /*1c90*/  ULDC UR6, c[0x0][0x604] ;  /* 0x0001810000067ab9 */ /* 0x000fe40000000800 */
[----:B------:R-:W-:Y:S01]  /*1ca0*/  FSETP.GEU.AND P1, PT, R28, -126, PT ;  /* 0xc2fc00001c00780b */ /* 0x000fe20003f2e000 */
[----:B------:R-:W-:Y:S01]  /*1cb0*/  FFMA R29, R29, UR6, -R7 ;  /* 0x000000061d1d7c23 */ /* 0x000fe20008000807 */
[----:B------:R-:W-:-:S02]  /*1cc0*/  ULDC UR6, c[0x0][0x604] ;  /* 0x0001810000067ab9 */ /* 0x000fc40000000800 */
[--C-:B------:R-:W-:Y:S01]  /*1cd0*/  FFMA R32, R32, UR6, -R7.reuse ;  /* 0x0000000620207c23 */ /* 0x100fe20008000807 */
[----:B------:R-:W-:Y:S01]  /*1ce0*/  ULDC UR6, c[0x0][0x604] ;  /* 0x0001810000067ab9 */ /* 0x000fe20000000800 */
[----:B------:R-:W-:Y:S01]  /*1cf0*/  FSETP.GEU.AND P2, PT, R29, -126, PT ;  /* 0xc2fc00001d00780b */ /* 0x000fe20003f4e000 */
[--C-:B------:R-:W-:Y:S01]  /*1d00*/  FFMA R33, R33, UR6, -R7.reuse ;  /* 0x0000000621217c23 */ /* 0x100fe20008000807 */
[----:B------:R-:W-:Y:S01]  /*1d10*/  ULDC UR6, c[0x0][0x604] ;  /* 0x0001810000067ab9 */ /* 0x000fe20000000800 */
[----:B------:R-:W-:Y:S01]  /*1d20*/  FSETP.GEU.AND P3, PT, R32, -126, PT ;  /* 0xc2fc00002000780b */ /* 0x000fe20003f6e000 */
[----:B------:R-:W-:Y:S01]  /*1d30*/  @!P5 FMUL R25, R25, 0.5 ;  /* 0x3f0000001919d820 */ /* 0x000fe20000400000 */
[--C-:B------:R-:W-:Y:S01]  /*1d40*/  FFMA R36, R36, UR6, -R7.reuse ;  /* 0x0000000624247c23 */ /* 0x100fe20008000807 */
[----:B------:R-:W-:Y:S01]  /*1d50*/  ULDC UR6, c[0x0][0x604] ;  /* 0x0001810000067ab9 */ /* 0x000fe20000000800 */
[----:B------:R-:W-:Y:S01]  /*1d60*/  @!P1 FMUL R28, R28, 0.5 ;  /* 0x3f0000001c1c9820 */ /* 0x000fe20000400000 */
[--C-:B------:R-:W-:Y:S01]  /*1d70*/  FFMA R37, R37, UR6, -R7.reuse ;  /* 0x0000000625257c23 */ /* 0x100fe20008000807 */
[----:B------:R-:W-:Y:S01]  /*1d80*/  ULDC UR6, c[0x0][0x604] ;  /* 0x0001810000067ab9 */ /* 0x000fe20000000800 */
[----:B------:R-:W2:Y:S01]  /*1d90*/  MUFU.EX2 R25, R25 ;  /* 0x0000001900197308 */ /* 0x000ea20000000800 */
[--C-:B------:R-:W-:Y:S01]  /*1da0*/  FFMA R40, R40, UR6, -R7.reuse ;  /* 0x0000000628287c23 */ /* 0x100fe20008000807 */
[----:B------:R-:W-:Y:S01]  /*1db0*/  @!P6 FMUL R24, R24, 0.5 ;  /* 0x3f0000001818e820 */ /* 0x000fe20000400000 */
[----:B------:R-:W-:Y:S01]  /*1dc0*/  @!P2 FMUL R29, R29, 0.5 ;  /* 0x3f0000001d1da820 */ /* 0x000fe20000400000 */
[----:B-1----:R-:W-:Y:S01]  /*1dd0*/  FMNMX R4, R3, R4, !PT ;  /* 0x0000000403047209 */ /* 0x002fe20007800000 */
[----:B------:R-:W-:Y:S01]  /*1de0*/  ULDC UR6, c[0x0][0x604] ;  /* 0x0001810000067ab9 */ /* 0x000fe20000000800 */
[----:B------:R-:W-:Y:S01]  /*1df0*/  @!P3 FMUL R32, R32, 0.5 ;  /* 0x3f0000002020b820 */ /* 0x000fe20000400000 */
[----:B------:R-:W-:Y:S01]  /*1e00*/  FFMA R41, R41, UR6, -R7 ;  /* 0x0000000629297c23 */ /* 0x000fe20008000807 */
[----:B------:R-:W1:Y:S01]  /*1e10*/  MUFU.EX2 R154, R28 ;  /* 0x0000001c009a7308 */ /* 0x000e620000000800 */
[----:B------:R-:W-:Y:S01]  /*1e20*/  FSETP.NEU.AND P4, PT, R4, -INF , PT ;  /* 0xff8000000400780b */ /* 0x000fe20003f8d000 */
[----:B------:R-:W-:-:S02]  /*1e30*/  ULDC UR6, c[0x0][0x604] ;  /* 0x0001810000067ab9 */ /* 0x000fc40000000800 */
[--C-:B------:R-:W-:Y:S01]  /*1e40*/  FFMA R44, R44, UR6, -R7.reuse ;  /* 0x000000062c2c7c23 */ /* 0x100fe20008000807 */
[----:B------:R-:W-:Y:S01]  /*1e50*/  FSEL R0, R4, RZ, P4 ;  /* 0x000000ff04007208 */ /* 0x000fe20002000000 */
[----:B------:R-:W-:Y:S01]  /*1e60*/  ULDC UR6, c[0x0][0x604] ;  /* 0x0001810000067ab9 */ /* 0x000fe20000000800 */
[----:B------:R-:W-:Y:S01]  /*1e70*/  FSETP.GEU.AND P4, PT, R33, -126, PT ;  /* 0xc2fc00002100780b */ /* 0x000fe20003f8e000 */
[----:B------:R-:W3:Y:S01]  /*1e80*/  MUFU.EX2 R152, R24 ;  /* 0x0000001800987308 */ /* 0x000ee20000000800 */
[----:B--2---:R-:W-:Y:S01]  /*1e90*/  @!P5 FMUL R25, R25, R25 ;  /* 0x000000191919d220 */ /* 0x004fe20000400000 */
[----:B------:R-:W-:Y:S01]  /*1ea0*/  FSETP.GEU.AND P5, PT, R37, -126, PT ;  /* 0xc2fc00002500780b */ /* 0x000fe20003fae000 */
[--C-:B------:R-:W-:Y:S01]  /*1eb0*/  FFMA R45, R45, UR6, -R7.reuse ;  /* 0x000000062d2d7c23 */ /* 0x100fe20008000807 */
[----:B------:R-:W-:Y:S02]  /*1ec0*/  ULDC UR6, c[0x0][0x604] ;  /* 0x0001810000067ab9 */ /* 0x000fe40000000800 */
[--C-:B------:R-:W-:Y:S01]  /*1ed0*/  FFMA R48, R48, UR6, -R7.reuse ;  /* 0x0000000630307c23 */ /* 0x100fe20008000807 */
[----:B------:R-:W-:Y:S01]  /*1ee0*/  ULDC UR6, c[0x0][0x604] ;  /* 0x0001810000067ab9 */ /* 0x000fe20000000800 */
[----:B------:R-:W2:Y:S01]  /*1ef0*/  MUFU.EX2 R29, R29 ;  /* 0x0000001d001d7308 */ /* 0x000ea20000000800 */
[----:B-1----:R-:W-:Y:S01]  /*1f00*/  @!P1 FMUL R154, R154, R154 ;  /* 0x0000009a9a9a9220 */ /* 0x002fe20000400000 */
[----:B------:R-:W-:Y:S01]  /*1f10*/  FSETP.GEU.AND P1, PT, R40, -126, PT ;  /* 0xc2fc00002800780b */ /* 0x000fe20003f2e000 */
[----:B------:R-:W-:Y:S01]  /*1f20*/  FFMA R49, R49, UR6, -R7 ;  /* 0x0000000631317c23 */ /* 0x000fe20008000807 */
[----:B------:R-:W-:Y:S01]  /*1f30*/  @!P4 FMUL R33, R33, 0.5 ;  /* 0x3f0000002121c820 */ /* 0x000fe20000400000 */
[----:B------:R-:W-:-:S02]  /*1f40*/  ULDC UR6, c[0x0][0x604] ;  /* 0x0001810000067ab9 */ /* 0x000fc40000000800 */
[----:B------:R-:W-:Y:S01]  /*1f50*/  @!P5 FMUL R37, R37, 0.5 ;  /* 0x3f0000002525d820 */ /* 0x000fe20000400000 */
[----:B------:R-:W1:Y:S01]  /*1f60*/  MUFU.EX2 R156, R32 ;  /* 0x00000020009c7308 */ /* 0x000e620000000800 */
[--C-:B------:R-:W-:Y:S01]  /*1f70*/  FFMA R52, R52, UR6, -R7.reuse ;  /* 0x0000000634347c23 */ /* 0x100fe20008000807 */
[----:B---3--:R-:W-:Y:S01]  /*1f80*/  @!P6 FMUL R152, R152, R152 ;  /* 0x000000989898e220 */ /* 0x008fe20000400000 */
[----:B------:R-:W-:Y:S01]  /*1f90*/  FSETP.GEU.AND P6, PT, R36, -126, PT ;  /* 0xc2fc00002400780b */ /* 0x000fe20003fce000 */
[----:B------:R-:W-:Y:S02]  /*1fa0*/  ULDC UR6, c[0x0][0x604] ;  /* 0x0001810000067ab9 */ /* 0x000fe40000000800 */
[----:B------:R-:W-:Y:S01]  /*1fb0*/  FFMA R53, R53, UR6, -R7 ;  /* 0x0000000635357c23 */ /* 0x000fe20008000807 */
[----:B------:R-:W-:Y:S01]  /*1fc0*/  @!P1 FMUL R40, R40, 0.5 ;  /* 0x3f00000028289820 */ /* 0x000fe20000400000 */
[----:B------:R-:W3:Y:S01]  /*1fd0*/  MUFU.EX2 R33, R33 ;  /* 0x0000002100217308 */ /* 0x000ee20000000800 */
[----:B--2---:R-:W-:Y:S01]  /*1fe0*/  @!P2 FMUL R29, R29, R29 ;  /* 0x0000001d1d1da220 */ /* 0x004fe20000400000 */
[----:B------:R-:W-:Y:S01]  /*1ff0*/  FSETP.GEU.AND P2, PT, R41, -126, PT ;  /* 0xc2fc00002900780b */ /* 0x000fe20003f4e000 */
[----:B------:R-:W-:-:S02]  /*2000*/  ULDC UR6, c[0x0][0x604] ;  /* 0x0001810000067ab9 */ /* 0x000fc40000000800 */
[----:B------:R-:W-:Y:S01]  /*2010*/  FMUL R0, R0, UR6 ;  /* 0x0000000600007c20 */ /* 0x000fe20008400000 */
[----:B------:R-:W-:Y:S02]  /*2020*/  ULDC UR6, c[0x0][0x604] ;  /* 0x0001810000067ab9 */ /* 0x000fe40000000800 */
[----:B------:R-:W2:Y:S01]  /*2030*/  MUFU.EX2 R37, R37 ;  /* 0x0000002500257308 */ /* 0x000ea20000000800 */
[----:B-1----:R-:W-:Y:S01]  /*2040*/  @!P3 FMUL R156, R156, R156 ;  /* 0x0000009c9c9cb220 */ /* 0x002fe20000400000 */
[----:B------:R-:W-:Y:S01]  /*2050*/  FSETP.GEU.AND P3, PT, R44, -126, PT ;  /* 0xc2fc00002c00780b */ /* 0x000fe20003f6e000 */
[----:B------:R-:W-:Y:S01]  /*2060*/  @!P6 FMUL R36, R36, 0.5 ;  /* 0x3f0000002424e820 */ /* 0x000fe20000400000 */
[--C-:B------:R-:W-:Y:S01]  /*2070*/  FFMA R26, R26, UR6, -R0.reuse ;  /* 0x000000061a1a7c23 */ /* 0x100fe20008000800 */
[----:B------:R-:W-:Y:S01]  /*2080*/  ULDC UR6, c[0x0][0x604] ;  /* 0x0001810000067ab9 */ /* 0x000fe20000000800 */
[--C-:B------:R-:W-:Y:S01]  /*2090*/  FFMA R55, R55, UR7, -R0.reuse ;  /* 0x0000000737377c23 */ /* 0x100fe20008000800 */
[----:B------:R-:W-:Y:S01]  /*20a0*/  @!P2 FMUL R41, R41, 0.5 ;  /* 0x3f0000002929a820 */ /* 0x000fe20000400000 */
[----:B------:R-:W1:Y:S01]  /*20b0*/  MUFU.EX2 R9, R40 ;  /* 0x0000002800097308 */ /* 0x000e620000000800 */
[----:B---3--:R-:W-:Y:S01]  /*20c0*/  @!P4 FMUL R33, R33, R33 ;  /* 0x000000212121c220 */ /* 0x008fe20000400000 */
[----:B------:R-:W-:Y:S01]  /*20d0*/  FSETP.GEU.AND P4, PT, R45, -126, PT ;  /* 0xc2fc00002d00780b */ /* 0x000fe20003f8e000 */
[----:B------:R-:W-:Y:S01]  /*20e0*/  FFMA R27, R27, UR6, -R0 ;  /* 0x000000061b1b7c23 */ /* 0x000fe20008000800 */
[----:B------:R-:W-:-:S02]  /*20f0*/  ULDC UR6, c[0x0][0x604] ;  /* 0x0001810000067ab9 */ /* 0x000fc40000000800 */
[--C-:B------:R-:W-:Y:S01]  /*2100*/  FFMA R30, R30, UR6, -R0.reuse ;  /* 0x000000061e1e7c23 */ /* 0x100fe20008000800 */
[----:B------:R-:W-:Y:S01]  /*2110*/  @!P3 FMUL R44, R44, 0.5 ;  /* 0x3f0000002c2cb820 */ /* 0x000fe20000400000 */
[----:B------:R-:W3:Y:S01]  /*2120*/  MUFU.EX2 R158, R36 ;  /* 0x00000024009e7308 */ /* 0x000ee20000000800 */
[----:B--2---:R-:W-:Y:S01]  /*2130*/  @!P5 FMUL R37, R37, R37 ;  /* 0x000000252525d220 */ /* 0x004fe20000400000 */
[----:B------:R-:W-:Y:S01]  /*2140*/  FSETP.GEU.AND P5, PT, R49, -126, PT ;  /* 0xc2fc00003100780b */ /* 0x000fe20003fae000 */
[----:B------:R-:W-:Y:S02]  /*2150*/  ULDC UR6, c[0x0][0x604] ;  /* 0x0001810000067ab9 */ /* 0x000fe40000000800 */
[--C-:B------:R-:W-:Y:S01]  /*2160*/  FFMA R31, R31, UR6, -R0.reuse ;  /* 0x000000061f1f7c23 */ /* 0x100fe20008000800 */
[----:B------:R-:W-:Y:S01]  /*2170*/  ULDC UR6, c[0x0][0x604] ;  /* 0x0001810000067ab9 */ /* 0x000fe20000000800 */
[----:B------:R-:W-:Y:S01]  /*2180*/  @!P4 FMUL R45, R45, 0.5 ;  /* 0x3f0000002d2dc820 */ /* 0x000fe20000400000 */
[----:B------:R-:W2:Y:S01]  /*2190*/  MUFU.EX2 R160, R41 ;  /* 0x0000002900a07308 */ /* 0x000ea20000000800 */
[----:B-1----:R-:W-:Y:S01]  /*21a0*/  @!P1 FMUL R9, R9, R9 ;  /* 0x0000000909099220 */ /* 0x002fe20000400000 */
[----:B------:R-:W-:Y:S01]  /*21b0*/  FSETP.GEU.AND P1, PT, R52, -126, PT ;  /* 0xc2fc00003400780b */ /* 0x000fe20003f2e000 */
[--C-:B------:R-:W-:Y:S01]  /*21c0*/  FFMA R34, R34, UR6, -R0.reuse ;  /* 0x0000000622227c23 */ /* 0x100fe20008000800 */
[----:B------:R-:W-:Y:S01]  /*21d0*/  ULDC UR6, c[0x0][0x604] ;  /* 0x0001810000067ab9 */ /* 0x000fe20000000800 */
[----:B------:R-:W-:Y:S01]  /*21e0*/  FADD R3, R152, R9 ;  /* 0x0000000998037221 */ /* 0x000fe20000000000 */
[--C-:B------:R-:W-:Y:S01]  /*21f0*/  FFMA R35, R35, UR6, -R0.reuse ;  /* 0x0000000623237c23 */ /* 0x100fe20008000800 */
[----:B------:R-:W-:Y:S01]  /*2200*/  @!P5 FMUL R49, R49, 0.5 ;  /* 0x3f0000003131d820 */ /* 0x000fe20000400000 */
[----:B------:R-:W1:Y:S01]  /*2210*/  MUFU.EX2 R162, R45 ;  /* 0x0000002d00a27308 */ /* 0x000e620000000800 */
[----:B---3--:R-:W-:Y:S01]  /*2220*/  @!P6 FMUL R158, R158, R158 ;  /* 0x0000009e9e9ee220 */ /* 0x008fe20000400000 */
[----:B------:R-:W-:Y:S01]  /*2230*/  FSETP.GEU.AND P6, PT, R48, -126, PT ;  /* 0xc2fc00003000780b */ /* 0x000fe20003fce000 */
[----:B------:R-:W-:Y:S01]  /*2240*/  ULDC UR6, c[0x0][0x604] ;  /* 0x0001810000067ab9 */ /* 0x000fe20000000800 */
[----:B------:R-:W-:Y:S01]  /*2250*/  F2FP.BF16.F32.PACK_AB R152, R25, R152 ;  /* 0x000000981998723e */ /* 0x000fe200000010ff */
[--C-:B------:R-:W-:Y:S01]  /*2260*/  FFMA R38, R38, UR6, -R0.reuse ;  /* 0x0000000626267c23 */ /* 0x100fe20008000800 */
[----:B------:R-:W-:Y:S01]  /*2270*/  ULDC UR6, c[0x0][0x604] ;  /* 0x0001810000067ab9 */ /* 0x000fe20000000800 */
[----:B------:R-:W-:Y:S01]  /*2280*/  @!P1 FMUL R52, R52, 0.5 ;  /* 0x3f00000034349820 */ /* 0x000fe20000400000 */
[----:B------:R-:W3:Y:S01]  /*2290*/  MUFU.EX2 R11, R44 ;  /* 0x0000002c000b7308 */ /* 0x000ee20000000800 */
[----:B--2---:R-:W-:Y:S01]  /*22a0*/  @!P2 FMUL R160, R160, R160 ;  /* 0x000000a0a0a0a220 */ /* 0x004fe20000400000 */
[----:B------:R-:W-:Y:S01]  /*22b0*/  FSETP.GEU.AND P2, PT, R53, -126, PT ;  /* 0xc2fc00003500780b */ /* 0x000fe20003f4e000 */
[----:B------:R-:W-:Y:S01]  /*22c0*/  FFMA R39, R39, UR6, -R0 ;  /* 0x0000000627277c23 */ /* 0x000fe20008000800 */
[----:B------:R-:W-:-:S02]  /*22d0*/  ULDC UR6, c[0x0][0x604] ;  /* 0x0001810000067ab9 */ /* 0x000fc40000000800 */
[--C-:B------:R-:W-:Y:S01]  /*22e0*/  FFMA R42, R42, UR6, -R0.reuse ;  /* 0x000000062a2a7c23 */ /* 0x100fe20008000800 */
[----:B------:R-:W-:Y:S01]  /*22f0*/  @!P6 FMUL R48, R48, 0.5 ;  /* 0x3f0000003030e820 */ /* 0x000fe20000400000 */
[----:B------:R-:W2:Y:S01]  /*2300*/  MUFU.EX2 R164, R49 ;  /* 0x0000003100a47308 */ /* 0x000ea20000000800 */
[----:B-1----:R-:W-:Y:S01]  /*2310*/  @!P4 FMUL R162, R162, R162 ;  /* 0x000000a2a2a2c220 */ /* 0x002fe20000400000 */
[----:B------:R-:W-:Y:S01]  /*2320*/  FSETP.GEU.AND P4, PT, R27, -126, PT ;  /* 0xc2fc00001b00780b */ /* 0x000fe20003f8e000 */
[----:B------:R-:W-:Y:S02]  /*2330*/  ULDC UR6, c[0x0][0x604] ;  /* 0x0001810000067ab9 */ /* 0x000fe40000000800 */
[--C-:B------:R-:W-:Y:S01]  /*2340*/  FFMA R43, R43, UR6, -R0.reuse ;  /* 0x000000062b2b7c23 */ /* 0x100fe20008000800 */
[----:B------:R-:W-:Y:S01]  /*2350*/  ULDC UR6, c[0x0][0x604] ;  /* 0x0001810000067ab9 */ /* 0x000fe20000000800 */
[----:B------:R-:W-:Y:S01]  /*2360*/  @!P2 FMUL R53, R53, 0.5 ;  /* 0x3f0000003535a820 */ /* 0x000fe20000400000 */
[----:B------:R-:W1:Y:S01]  /*2370*/  MUFU.EX2 R17, R52 ;  /* 0x0000003400117308 */ /* 0x000e620000000800 */
[----:B---3--:R-:W-:Y:S01]  /*2380*/  @!P3 FMUL R11, R11, R11 ;  /* 0x0000000b0b0bb220 */ /* 0x008fe20000400000 */
[----:B------:R-:W-:Y:S01]  /*2390*/  FSETP.GEU.AND P3, PT, R26, -126, PT ;  /* 0xc2fc00001a00780b */ /* 0x000fe20003f6e000 */
[--C-:B------:R-:W-:Y:S01]  /*23a0*/  FFMA R51, R51, UR6, -R0.reuse ;  /* 0x0000000633337c23 */ /* 0x100fe20008000800 */
[----:B------:R-:W-:Y:S01]  /*23b0*/  ULDC UR6, c[0x0][0x604] ;  /* 0x0001810000067ab9 */ /* 0x000fe20000000800 */
[----:B------:R-:W-:Y:S01]  /*23c0*/  FADD R19, R154, R11 ;  /* 0x0000000b9a137221 */ /* 0x000fe20000000000 */
[----:B------:R-:W-:Y:S01]  /*23d0*/  FFMA R46, R46, UR6, -R0 ;  /* 0x000000062e2e7c23 */ /* 0x000fe20008000800 */
[----:B------:R-:W-:Y:S01]  /*23e0*/  @!P4 FMUL R27, R27, 0.5 ;  /* 0x3f0000001b1bc820 */ /* 0x000fe20000400000 */
[----:B------:R-:W3:Y:S01]  /*23f0*/  MUFU.EX2 R7, R48 ;  /* 0x0000003000077308 */ /* 0x000ee20000000800 */
[----:B--2---:R-:W-:Y:S01]  /*2400*/  @!P5 FMUL R164, R164, R164 ;  /* 0x000000a4a4a4d220 */ /* 0x004fe20000400000 */
[----:B------:R-:W-:Y:S01]  /*2410*/  FSETP.GEU.AND P5, PT, R31, -126, PT ;  /* 0xc2fc00001f00780b */ /* 0x000fe20003fae000 */
[----:B------:R-:W-:Y:S01]  /*2420*/  ULDC UR6, c[0x0][0x604] ;  /* 0x0001810000067ab9 */ /* 0x000fe20000000800 */
[----:B------:R-:W-:Y:S01]  /*2430*/  FADD R21, R29, R162 ;  /* 0x000000a21d157221 */ /* 0x000fe20000000000 */
        /* <DEDUP_REMOVED lines=8> */
[----:B------:R-:W-:Y:S01]  /*24c0*/  F2FP.BF16.F32.PACK_AB R154, R29, R154 ;  /* 0x0000009a1d9a723e */ /* 0x000fe200000010ff */
[----:B------:R-:W-:Y:S01]  /*24d0*/  FFMA R0, R54, UR6, -R0 ;  /* 0x0000000636007c23 */ /* 0x000fe20008000800 */
[----:B------:R-:W-:Y:S01]  /*24e0*/  @!P5 FMUL R31, R31, 0.5 ;  /* 0x3f0000001f1fd820 */ /* 0x000fe20000400000 */
[----:B------:R-:W1:Y:S01]  /*24f0*/  MUFU.EX2 R6, R27 ;  /* 0x0000001b00067308 */ /* 0x000e620000000800 */
[----:B---3--:R-:W-:Y:S01]  /*2500*/  @!P6 FMUL R7, R7, R7 ;  /* 0x000000070707e220 */ /* 0x008fe20000400000 */
[----:B------:R-:W-:-:S02]  /*2510*/  FSETP.GEU.AND P6, PT, R30, -126, PT ;  /* 0xc2fc00001e00780b */ /* 0x000fc40003fce000 */
[----:B------:R-:W-:Y:S01]  /*2520*/  F2FP.BF16.F32.PACK_AB R162, R162, R11 ;  /* 0x0000000ba2a2723e */ /* 0x000fe200000010ff */
[----:B------:R-:W-:Y:S01]  /*2530*/  FADD R24, R156, R7 ;  /* 0x000000079c187221 */ /* 0x000fe20000000000 */
[----:B------:R-:W-:Y:S01]  /*2540*/  F2FP.BF16.F32.PACK_AB R156, R33, R156 ;  /* 0x0000009c219c723e */ /* 0x000fe200000010ff */
[----:B------:R-:W-:Y:S01]  /*2550*/  @!P1 FMUL R34, R34, 0.5 ;  /* 0x3f00000022229820 */ /* 0x000fe20000400000 */
[----:B------:R3:W4:Y:S01]  /*2560*/  MUFU.EX2 R153, R26 ;  /* 0x0000001a00997308 */ /* 0x0007220000000800 */
[----:B--2---:R-:W-:Y:S01]  /*2570*/  @!P2 FMUL R166, R166, R166 ;  /* 0x000000a6a6a6a220 */ /* 0x004fe20000400000 */
[----:B------:R-:W-:Y:S01]  /*2580*/  FSETP.GEU.AND P2, PT, R35, -126, PT ;  /* 0xc2fc00002300780b */ /* 0x000fe20003f4e000 */
[----:B------:R-:W-:Y:S01]  /*2590*/  FADD R23, R3, R24 ;  /* 0x0000001803177221 */ /* 0x000fe20000000000 */
[----:B------:R-:W-:Y:S01]  /*25a0*/  FADD R3, R25, R160 ;  /* 0x000000a019037221 */ /* 0x000fe20000000000 */
[----:B------:R-:W-:Y:S01]  /*25b0*/  FADD R24, R33, R164 ;  /* 0x000000a421187221 */ /* 0x000fe20000000000 */
[----:B------:R-:W-:Y:S01]  /*25c0*/  FADD R28, R37, R166 ;  /* 0x000000a6251c7221 */ /* 0x000fe20000000000 */
[----:B------:R-:W-:Y:S01]  /*25d0*/  @!P6 FMUL R30, R30, 0.5 ;  /* 0x3f0000001e1ee820 */ /* 0x000fe20000400000 */
[----:B------:R-:W2:Y:S01]  /*25e0*/  MUFU.EX2 R10, R31 ;  /* 0x0000001f000a7308 */ /* 0x000ea20000000800 */
[----:B-1----:R-:W-:Y:S01]  /*25f0*/  @!P4 FMUL R6, R6, R6 ;  /* 0x000000060606c220 */ /* 0x002fe20000400000 */
[----:B------:R-:W-:Y:S01]  /*2600*/  FSETP.GEU.AND P4, PT, R39, -126, PT ;  /* 0xc2fc00002700780b */ /* 0x000fe20003f8e000 */
[----:B---3--:R-:W-:Y:S01]  /*2610*/  FADD R26, R158, R17 ;  /* 0x000000119e1a7221 */ /* 0x008fe20000000000 */
[----:B------:R-:W-:Y:S01]  /*2620*/  FADD R3, R3, R24 ;  /* 0x0000001803037221 */ /* 0x000fe20000000000 */
[----:B------:R-:W-:Y:S01]  /*2630*/  FADD R28, R21, R28 ;  /* 0x0000001c151c7221 */ /* 0x000fe20000000000 */
[----:B------:R-:W-:Y:S01]  /*2640*/  F2FP.BF16.F32.PACK_AB R158, R37, R158 ;  /* 0x0000009e259e723e */ /* 0x000fe200000010ff */
[----:B------:R-:W-:Y:S01]  /*2650*/  @!P2 FMUL R35, R35, 0.5 ;  /* 0x3f0000002323a820 */ /* 0x000fe20000400000 */
[----:B------:R-:W1:Y:S01]  /*2660*/  MUFU.EX2 R157, R34 ;  /* 0x00000022009d7308 */ /* 0x000e620000000800 */
[----:B----4-:R-:W-:Y:S01]  /*2670*/  @!P3 FMUL R153, R153, R153 ;  /* 0x000000999999b220 */ /* 0x010fe20000400000 */
[----:B------:R-:W-:Y:S01]  /*2680*/  FSETP.GEU.AND P3, PT, R38, -126, PT ;  /* 0xc2fc00002600780b */ /* 0x000fe20003f6e000 */
[----:B------:R-:W-:Y:S01]  /*2690*/  FADD R26, R19, R26 ;  /* 0x0000001a131a7221 */ /* 0x000fe20000000000 */
[----:B------:R-:W-:Y:S01]  /*26a0*/  FADD R28, R3, R28 ;  /* 0x0000001c031c7221 */ /* 0x000fe20000000000 */
[----:B------:R-:W-:-:S02]  /*26b0*/  MOV R3, UR18 ;  /* 0x0000001200037c02 */ /* 0x000fc40008000f00 */
[----:B------:R-:W-:Y:S01]  /*26c0*/  @!P4 FMUL R39, R39, 0.5 ;  /* 0x3f0000002727c820 */ /* 0x000fe20000400000 */
[----:B------:R-:W3:Y:S01]  /*26d0*/  MUFU.EX2 R155, R30 ;  /* 0x0000001e009b7308 */ /* 0x000ee20000000800 */
[----:B--2---:R-:W-:Y:S01]  /*26e0*/  @!P5 FMUL R10, R10, R10 ;  /* 0x0000000a0a0ad220 */ /* 0x004fe20000400000 */
[----:B------:R-:W-:Y:S01]  /*26f0*/  FSETP.GEU.AND P5, PT, R43, -126, PT ;  /* 0xc2fc00002b00780b */ /* 0x000fe20003fae000 */
[----:B------:R-:W-:Y:S01]  /*2700*/  FADD R23, R23, R26 ;  /* 0x0000001a17177221 */ /* 0x000fe20000000000 */
[----:B------:R2:W-:Y:S01]  /*2710*/  SYNCS.ARRIVE.TRANS64.A1T0 RZ, [R3+UR15], RZ ;  /* 0x000000ff03ff79a7 */ /* 0x0005e2000810000f */
[----:B------:R-:W-:Y:S02]  /*2720*/  F2FP.BF16.F32.PACK_AB R160, R160, R9 ;  /* 0x00000009a0a0723e */ /* 0x000fe400000010ff */
[----:B------:R-:W-:Y:S01]  /*2730*/  @!P3 FMUL R38, R38, 0.5 ;  /* 0x3f0000002626b820 */ /* 0x000fe20000400000 */
[----:B------:R-:W4:Y:S01]  /*2740*/  MUFU.EX2 R18, R35 ;  /* 0x0000002300127308 */ /* 0x000f220000000800 */
[----:B-1----:R-:W-:Y:S01]  /*2750*/  @!P1 FMUL R157, R157, R157 ;  /* 0x0000009d9d9d9220 */ /* 0x002fe20000400000 */
[----:B------:R-:W-:Y:S01]  /*2760*/  FSETP.GEU.AND P1, PT, R51, -126, PT ;  /* 0xc2fc00003300780b */ /* 0x000fe20003f2e000 */
[----:B--2---:R-:W-:Y:S01]  /*2770*/  FADD R3, R23, R28 ;  /* 0x0000001c17037221 */ /* 0x004fe20000000000 */
[----:B------:R-:W-:-:S03]  /*2780*/  F2FP.BF16.F32.PACK_AB R164, R164, R7 ;  /* 0x00000007a4a4723e */ /* 0x000fc600000010ff */
[----:B------:R-:W-:Y:S01]  /*2790*/  @!P5 FMUL R43, R43, 0.5 ;  /* 0x3f0000002b2bd820 */ /* 0x000fe20000400000 */
[----:B------:R-:W1:Y:S01]  /*27a0*/  MUFU.EX2 R20, R39 ;  /* 0x0000002700147308 */ /* 0x000e620000000800 */
[----:B---3--:R-:W-:Y:S01]  /*27b0*/  @!P6 FMUL R155, R155, R155 ;  /* 0x0000009b9b9be220 */ /* 0x008fe20000400000 */
[----:B------:R-:W-:Y:S02]  /*27c0*/  FSETP.GEU.AND P6, PT, R42, -126, PT ;  /* 0xc2fc00002a00780b */ /* 0x000fe40003fce000 */
[----:B------:R-:W-:-:S03]  /*27d0*/  F2FP.BF16.F32.PACK_AB R166, R166, R17 ;  /* 0x00000011a6a6723e */ /* 0x000fc600000010ff */
[----:B------:R-:W-:Y:S01]  /*27e0*/  @!P1 FMUL R51, R51, 0.5 ;  /* 0x3f00000033339820 */ /* 0x000fe20000400000 */
[----:B------:R-:W2:Y:S01]  /*27f0*/  MUFU.EX2 R159, R38 ;  /* 0x00000026009f7308 */ /* 0x000ea20000000800 */
[----:B----4-:R-:W-:Y:S01]  /*2800*/  @!P2 FMUL R18, R18, R18 ;  /* 0x000000121212a220 */ /* 0x010fe20000400000 */
[----:B------:R-:W-:-:S05]  /*2810*/  FSETP.GEU.AND P2, PT, R46, -126, PT ;  /* 0xc2fc00002e00780b */ /* 0x000fca0003f4e000 */
[----:B------:R-:W-:Y:S01]  /*2820*/  @!P6 FMUL R42, R42, 0.5 ;  /* 0x3f0000002a2ae820 */ /* 0x000fe20000400000 */
[----:B------:R-:W3:Y:S01]  /*2830*/  MUFU.EX2 R161, R43 ;  /* 0x0000002b00a17308 */ /* 0x000ee20000000800 */
[----:B-1----:R-:W-:Y:S01]  /*2840*/  @!P4 FMUL R20, R20, R20 ;  /* 0x000000141414c220 */ /* 0x002fe20000400000 */
[----:B------:R-:W-:-:S05]  /*2850*/  FSETP.GEU.AND P4, PT, R50, -126, PT ;  /* 0xc2fc00003200780b */ /* 0x000fca0003f8e000 */
[----:B------:R-:W-:Y:S01]  /*2860*/  @!P2 FMUL R46, R46, 0.5 ;  /* 0x3f0000002e2ea820 */ /* 0x000fe20000400000 */
[----:B------:R-:W1:Y:S01]  /*2870*/  MUFU.EX2 R165, R51 ;  /* 0x0000003300a57308 */ /* 0x000e620000000800 */
[----:B--2---:R-:W-:Y:S01]  /*2880*/  @!P3 FMUL R159, R159, R159 ;  /* 0x0000009f9f9fb220 */ /* 0x004fe20000400000 */
[----:B------:R-:W-:-:S05]  /*2890*/  FSETP.GEU.AND P3, PT, R47, -126, PT ;  /* 0xc2fc00002f00780b */ /* 0x000fca0003f6e000 */
[----:B------:R-:W-:Y:S01]  /*28a0*/  @!P4 FMUL R50, R50, 0.5 ;  /* 0x3f0000003232c820 */ /* 0x000fe20000400000 */
[----:B------:R-:W2:Y:S01]  /*28b0*/  MUFU.EX2 R42, R42 ;  /* 0x0000002a002a7308 */ /* 0x000ea20000000800 */
[----:B---3--:R-:W-:Y:S01]  /*28c0*/  @!P5 FMUL R161, R161, R161 ;  /* 0x000000a1a1a1d220 */ /* 0x008fe20000400000 */
[----:B------:R-:W-:-:S03]  /*28d0*/  FSETP.GEU.AND P5, PT, R55, -126, PT ;  /* 0xc2fc00003700780b */ /* 0x000fc60003fae000 */
[----:B------:R-:W-:Y:S02]  /*28e0*/  FADD R27, R6, R161 ;  /* 0x000000a1061b7221 */ /* 0x000fe40000000000 */
[----:B------:R-:W-:Y:S01]  /*28f0*/  @!P3 FMUL R47, R47, 0.5 ;  /* 0x3f0000002f2fb820 */ /* 0x000fe20000400000 */
[----:B------:R-:W3:Y:S01]  /*2900*/  MUFU.EX2 R46, R46 ;  /* 0x0000002e002e7308 */ /* 0x000ee20000000800 */
[----:B-1----:R-:W-:Y:S01]  /*2910*/  @!P1 FMUL R165, R165, R165 ;  /* 0x000000a5a5a59220 */ /* 0x002fe20000400000 */
[----:B------:R-:W-:-:S03]  /*2920*/  FSETP.GEU.AND P1, PT, R0, -126, PT ;  /* 0xc2fc00000000780b */ /* 0x000fc60003f2e000 */
[----:B------:R-:W-:Y:S02]  /*2930*/  FADD R30, R18, R165 ;  /* 0x000000a5121e7221 */ /* 0x000fe40000000000 */
[----:B------:R-:W-:Y:S01]  /*2940*/  @!P5 FMUL R55, R55, 0.5 ;  /* 0x3f0000003737d820 */ /* 0x000fe20000400000 */
[----:B------:R-:W1:Y:S01]  /*2950*/  MUFU.EX2 R163, R47 ;  /* 0x0000002f00a37308 */ /* 0x000e620000000800 */
[----:B--2---:R-:W-:Y:S01]  /*2960*/  @!P6 FMUL R42, R42, R42 ;  /* 0x0000002a2a2ae220 */ /* 0x004fe20000400000 */
[----:B------:R-:W-:-:S04]  /*2970*/  FADD R31, R27, R30 ;  /* 0x0000001e1b1f7221 */ /* 0x000fc80000000000 */
[----:B------:R-:W-:Y:S01]  /*2980*/  F2FP.BF16.F32.PACK_AB R161, R161, R42 ;  /* 0x0000002aa1a1723e */ /* 0x000fe200000010ff */
[----:B------:R-:W-:Y:S01]  /*2990*/  @!P1 FMUL R0, R0, 0.5 ;  /* 0x3f00000000009820 */ /* 0x000fe20000400000 */
[----:B------:R-:W2:Y:S01]  /*29a0*/  MUFU.EX2 R50, R50 ;  /* 0x0000003200327308 */ /* 0x000ea20000000800 */
[----:B---3--:R-:W-:-:S04]  /*29b0*/  @!P2 FMUL R46, R46, R46 ;  /* 0x0000002e2e2ea220 */ /* 0x008fc80000400000 */
[----:B------:R-:W-:Y:S01]  /*29c0*/  FADD R19, R155, R46 ;  /* 0x0000002e9b137221 */ /* 0x000fe20000000000 */
[----:B------:R-:W-:Y:S02]  /*29d0*/  F2FP.BF16.F32.PACK_AB R155, R10, R155 ;  /* 0x0000009b0a9b723e */ /* 0x000fe400000010ff */
[----:B------:R-:W3:Y:S01]  /*29e0*/  MUFU.EX2 R167, R55 ;  /* 0x0000003700a77308 */ /* 0x000ee20000000800 */
[----:B-1----:R-:W-:-:S04]  /*29f0*/  @!P3 FMUL R163, R163, R163 ;  /* 0x000000a3a3a3b220 */ /* 0x002fc80000400000 */
[----:B------:R-:W-:Y:S01]  /*2a00*/  FADD R21, R10, R163 ;  /* 0x000000a30a157221 */ /* 0x000fe20000000000 */
[----:B------:R-:W-:Y:S02]  /*2a10*/  F2FP.BF16.F32.PACK_AB R163, R163, R46 ;  /* 0x0000002ea3a3723e */ /* 0x000fe400000010ff */
[----:B------:R1:W4:Y:S01]  /*2a20*/  MUFU.EX2 R168, R0 ;  /* 0x0000000000a87308 */ /* 0x0003220000000800 */
[----:B--2---:R-:W-:-:S04]  /*2a30*/  @!P4 FMUL R50, R50, R50 ;  /* 0x000000323232c220 */ /* 0x004fc80000400000 */
[----:B------:R-:W-:Y:S01]  /*2a40*/  FADD R27, R157, R50 ;  /* 0x000000329d1b7221 */ /* 0x000fe20000000000 */
[----:B------:R-:W-:Y:S02]  /*2a50*/  F2FP.BF16.F32.PACK_AB R157, R18, R157 ;  /* 0x0000009d129d723e */ /* 0x000fe400000010ff */
[----:B------:R-:W-:Y:S01]  /*2a60*/  F2FP.BF16.F32.PACK_AB R165, R165, R50 ;  /* 0x00000032a5a5723e */ /* 0x000fe200000010ff */
[----:B---3--:R-:W-:Y:S01]  /*2a70*/  @!P5 FMUL R167, R167, R167 ;  /* 0x000000a7a7a7d220 */ /* 0x008fe20000400000 */
[----:B-1----:R-:W-:Y:S01]  /*2a80*/  FADD R0, R153, R42 ;  /* 0x0000002a99007221 */ /* 0x002fe20000000000 */
[----:B------:R-:W-:Y:S02]  /*2a90*/  F2FP.BF16.F32.PACK_AB R153, R6, R153 ;  /* 0x000000990699723e */ /* 0x000fe400000010ff */
[----:B------:R-:W-:Y:S01]  /*2aa0*/  FADD R30, R20, R167 ;  /* 0x000000a7141e7221 */ /* 0x000fe20000000000 */
[----:B------:R-:W-:Y:S01]  /*2ab0*/  FADD R0, R0, R27 ;  /* 0x0000001b00007221 */ /* 0x000fe20000000000 */
[----:B----4-:R-:W-:-:S02]  /*2ac0*/  @!P1 FMUL R168, R168, R168 ;  /* 0x000000a8a8a89220 */ /* 0x010fc40000400000 */
[----:B------:R-:W-:Y:S02]  /*2ad0*/  FADD R30, R21, R30 ;  /* 0x0000001e151e7221 */ /* 0x000fe40000000000 */
[----:B------:R-:W-:Y:S02]  /*2ae0*/  FADD R24, R159, R168 ;  /* 0x000000a89f187221 */ /* 0x000fe40000000000 */
[----:B------:R-:W-:Y:S01]  /*2af0*/  FADD R31, R31, R30 ;  /* 0x0000001e1f1f7221 */ /* 0x000fe20000000000 */
[----:B------:R-:W-:Y:S01]  /*2b00*/  F2FP.BF16.F32.PACK_AB R159, R20, R159 ;  /* 0x0000009f149f723e */ /* 0x000fe200000010ff */
[----:B------:R-:W-:-:S04]  /*2b10*/  FADD R19, R19, R24 ;  /* 0x0000001813137221 */ /* 0x000fc80000000000 */
[----:B------:R-:W-:-:S04]  /*2b20*/  FADD R0, R0, R19 ;  /* 0x0000001300007221 */ /* 0x000fc80000000000 */
[----:B------:R-:W-:Y:S01]  /*2b30*/  FADD R0, R0, R31 ;  /* 0x0000001f00007221 */ /* 0x000fe20000000000 */
[----:B------:R-:W-:Y:S06]  /*2b40*/  @!P0 BRA `(.L_x_19) ;  /* 0x0000000000048947 */ /* 0x000fec0003800000 */
[----:B------:R-:W-:Y:S01]  /*2b50*/  BPT.TRAP 0x1 ;  /* 0x000000040000795c */ /* 0x000fe20000300000 */
.L_x_19:
[----:B------:R-:W-:-:S13]  /*2b60*/  R2UR UR6, R16 ;  /* 0x00000000100672ca */ /* 0x000fda00000e0000 */
[----:B------:R-:W1:Y:S01]  /*2b70*/  SYNCS.PHASECHK.TRANS64.TRYWAIT P1, [UR6+0x38008], R56 ;  /* 0x03800838ff0075a7 */ /* 0x000e620008020146 */
[----:B------:R-:W-:-:S06]  /*2b80*/  ULOP3.LUT UR6, UR11, 0x2000000, URZ, 0xfc, !UPT ;  /* 0x020000000b067892 */ /* 0x000fcc000f8efc3f */
[----:B------:R-:W-:Y:S01]  /*2b90*/  MOV R184, UR6 ;  /* 0x0000000600b87c02 */ /* 0x000fe20008000f00 */
[----:B-1----:R-:W-:Y:S06]  /*2ba0*/  @!P1 BRA `(.L_x_20) ;  /* 0x0000006c00549947 */ /* 0x002fec0003800000 */
.L_x_104:
[----:B------:R-:W-:Y:S01]  /*2bb0*/  R2UR UR10, R184 ;  /* 0x00000000b80a72ca */ /* 0x000fe200000e0000 */
[----:B-1----:R-:W-:Y:S01]  /*2bc0*/  WARPGROUP.ARRIVE ;  /* 0x00000000000079c5 */ /* 0x002fe20000000000 */
[----:B------:R-:W-:Y:S01]  /*2bd0*/  UMOV UR7, 0x40000040 ;  /* 0x4000004000077882 */ /* 0x000fe20000000000 */
[----:B------:R-:W-:-:S10]  /*2be0*/  F2FP.BF16.F32.PACK_AB R167, R167, R168 ;  /* 0x000000a8a7a7723e */ /* 0x000fd400000010ff */
[----:B------:R-:W-:-:S09]  /*2bf0*/  UIADD3 UR6, UR10, 0x800, URZ ;  /* 0x000008000a067890 */ /* 0x000fd2000fffe03f */
[----:B------:R-:W-:Y:S01]  /*2c00*/  HGMMA.64x256x16.F32.BF16 R24, R152, gdesc[UR4].tnspB, RZ, !UPT, gsb0 ;  /* 0x43e0000498187df0 */ /* 0x000fe2000c0018ff */
[----:B------:R-:W-:Y:S01]  /*2c10*/  UIADD3 UR6, UR10, 0x880, URZ ;  /* 0x000008800a067890 */ /* 0x000fe2000fffe03f */
[----:B------:R-:W-:Y:S01]  /*2c20*/  UMOV UR7, 0x40000040 ;  /* 0x4000004000077882 */ /* 0x000fe20000000000 */
[----:B------:R-:W-:Y:S02]  /*2c30*/  WARPGROUP.DEPBAR.LE gsb0, 0x0 ;  /* 0x00008000000079c5 */ /* 0x000fe40000010000 */
[----:B------:R-:W-:-:S15]  /*2c40*/  WARPGROUP.ARRIVE ;  /* 0x00000000000079c5 */ /* 0x000fde0000000000 */
[----:B------:R-:W-:-:S08]  /*2c50*/  NOP ;  /* 0x0000000000007918 */ /* 0x000fd00000000000 */
[----:B------:R-:W-:Y:S01]  /*2c60*/  HGMMA.64x256x16.F32.BF16 R24, R156, gdesc[UR4].tnspB, R24, gsb0 ;  /* 0x43e000049c187df0 */ /* 0x000fe20008001818 */
        /* <DEDUP_REMOVED lines=11> */
[----:B------:R-:W-:Y:S03]  /*2d20*/  HGMMA.64x256x16.F32.BF16 R24, R164, gdesc[UR4].tnspB, R24, gsb0 ;  /* 0x43e00004a4187df0 */ /* 0x000fe60008001818 */
[----:B------:R-:W-:Y:S02]  /*2d30*/  WARPGROUP.DEPBAR.LE gsb0, 0x0 ;  /* 0x00008000000079c5 */ /* 0x000fe40000010000 */
[----:B------:R-:W-:Y:S05]  /*2d40*/  @!P0 BRA `(.L_x_21) ;  /* 0x0000000000048947 */ /* 0x000fea0003800000 */
[----:B------:R-:W-:Y:S01]  /*2d50*/  BPT.TRAP 0x1 ;  /* 0x000000040000795c */ /* 0x000fe20000300000 */
.L_x_21:
[----:B------:R-:W-:Y:S01]  /*2d60*/  R2UR UR6, R16 ;  /* 0x00000000100672ca */ /* 0x000fe200000e0000 */
[----:B------:R-:W-:-:S06]  /*2d70*/  UISETP.GT.U32.AND UP0, UPT, UR14, 0x1, UPT ;  /* 0x000000010e00788c */ /* 0x000fcc000bf04070 */
[----:B------:R-:W-:-:S06]  /*2d80*/  PLOP3.LUT P1, PT, PT, PT, UP0, 0x80, 0x0 ;  /* 0x000000000000781c */ /* 0x000fcc0003f2f008 */
[----:B------:R-:W-:-:S04]  /*2d90*/  UIADD3 UR6, UR6, 0x38028, URZ ;  /* 0x0003802806067890 */ /* 0x000fc8000fffe03f */
[----:B------:R-:W-:-:S09]  /*2da0*/  UPRMT UR6, URZ, 0x654, UR6 ;  /* 0x000006543f067896 */ /* 0x000fd20008000006 */
[----:B------:R-:W-:Y:S01]  /*2db0*/  SYNCS.ARRIVE.TRANS64.RED.A1T0 RZ, [UR6], RZ ;  /* 0x000000ffffff79a7 */ /* 0x000fe20008100406 */
[----:B------:R-:W-:Y:S05]  /*2dc0*/  @P1 BRA `(.L_x_22) ;  /* 0x0000000000041947 */ /* 0x000fea0003800000 */
[----:B------:R-:W-:Y:S01]  /*2dd0*/  BPT.TRAP 0x1 ;  /* 0x000000040000795c */ /* 0x000fe20000300000 */
.L_x_22:
[----:B------:R-:W-:Y:S02]  /*2de0*/  ULDC UR6, c[0x0][0x28c] ;  /* 0x0000a30000067ab9 */ /* 0x000fe40000000800 */
[----:B------:R-:W-:-:S06]  /*2df0*/  UISETP.GE.AND UP0, UPT, UR6, 0x41, UPT ;  /* 0x000000410600788c */ /* 0x000fcc000bf06270 */
[----:B------:R-:W-:-:S13]  /*2e00*/  PLOP3.LUT P2, PT, PT, PT, UP0, 0x80, 0x0 ;  /* 0x000000000000781c */ /* 0x000fda0003f4f008 */
[----:B------:R-:W-:Y:S05]  /*2e10*/  @!P2 BRA `(.L_x_23) ;  /* 0x00000024004ca947 */ /* 0x000fea0003800000 */
[----:B------:R-:W-:Y:S01]  /*2e20*/  UIADD3 UR6, UR6, 0x3f, URZ ;  /* 0x0000003f06067890 */ /* 0x000fe2000fffe03f */
[----:B------:R-:W-:Y:S01]  /*2e30*/  MOV R7, R5 ;  /* 0x0000000500077202 */ /* 0x000fe20000000f00 */
[----:B------:R-:W-:Y:S01]  /*2e40*/  UMOV UR60, 0x2 ;  /* 0x00000002003c7882 */ /* 0x000fe20000000000 */
[----:B------:R-:W-:Y:S01]  /*2e50*/  MOV R9, R4 ;  /* 0x0000000400097202 */ /* 0x000fe20000000f00 */
[----:B------:R-:W-:Y:S01]  /*2e60*/  USHF.R.S32.HI UR7, URZ, 0x1f, UR6 ;  /* 0x0000001f3f077899 */ /* 0x000fe20008011406 */
[----:B------:R-:W-:-:S03]  /*2e70*/  ULDC UR61, c[0x0][0x604] ;  /* 0x00018100003d7ab9 */ /* 0x000fc60000000800 */
[----:B------:R-:W-:-:S03]  /*2e80*/  ULEA.HI UR7, UR7, UR6, URZ, 0x6 ;  /* 0x0000000607077291 */ /* 0x000fc6000f8f303f */
[----:B------:R-:W-:Y:S01]  /*2e90*/  UMOV UR6, URZ ;  /* 0x0000003f00067c82 */ /* 0x000fe20008000000 */
[----:B------:R-:W-:Y:S01]  /*2ea0*/  USHF.R.S32.HI UR7, URZ, 0x6, UR7 ;  /* 0x000000063f077899 */ /* 0x000fe20008011407 */
[----:B------:R-:W-:Y:S01]  /*2eb0*/  MOV R11, UR6 ;  /* 0x00000006000b7c02 */ /* 0x000fe20008000f00 */
[----:B------:R-:W-:Y:S02]  /*2ec0*/  UMOV UR6, 0x1 ;  /* 0x0000000100067882 */ /* 0x000fe40000000000 */
[----:B------:R-:W-:Y:S02]  /*2ed0*/  MOV R186, UR6 ;  /* 0x0000000600ba7c02 */ /* 0x000fe40008000f00 */
[----:B------:R-:W-:-:S07]  /*2ee0*/  MOV R185, UR7 ;  /* 0x0000000700b97c02 */ /* 0x000fce0008000f00 */
.L_x_34:
[----:B------:R-:W-:-:S13]  /*2ef0*/  PLOP3.LUT P3, PT, PT, PT, UP1, 0x80, 0x0 ;  /* 0x000000000000781c */ /* 0x000fda0003f6f018 */
[----:B------:R-:W-:Y:S05]  /*2f00*/  @!P3 BRA `(.L_x_24) ;  /* 0x000000000004b947 */ /* 0x000fea0003800000 */
[----:B------:R-:W-:Y:S01]  /*2f10*/  BPT.TRAP 0x1 ;  /* 0x000000040000795c */ /* 0x000fe20000300000 */
.L_x_24:
[----:B------:R-:W-:Y:S02]  /*2f20*/  R2UR UR6, R16 ;  /* 0x00000000100672ca */ /* 0x000fe400000e0000 */
[----:B------:R-:W-:-:S11]  /*2f30*/  R2UR UR7, R11 ;  /* 0x000000000b0772ca */ /* 0x000fd600000e0000 */
[----:B------:R-:W-:Y:S02]  /*2f40*/  ULEA UR6, UR60, UR6, 0x3 ;  /* 0x000000063c067291 */ /* 0x000fe4000f8e183f */
[----:B------:R-:W-:-:S04]  /*2f50*/  MOV R4, UR7 ;  /* 0x0000000700047c02 */ /* 0x000fc80008000f00 */
[----:B------:R-:W-:-:S04]  /*2f60*/  SHF.L.U32 R4, R4, 0x1f, RZ ;  /* 0x0000001f04047819 */ /* 0x000fc800000006ff */
[----:B------:R-:W1:Y:S02]  /*2f70*/  SYNCS.PHASECHK.TRANS64.TRYWAIT P2, [UR6+0x38000], R4 ;  /* 0x03800004ff0075a7 */ /* 0x000e640008040146 */
[----:B-1----:R-:W-:Y:S05]  /*2f80*/  @!P2 BRA `(.L_x_25) ;  /* 0x000000680078a947 */ /* 0x002fea0003800000 */
.L_x_105:
[----:B------:R-:W-:Y:S01]  /*2f90*/  R2UR UR6, R22 ;  /* 0x00000000160672ca */ /* 0x000fe200000e0000 */
[----:B------:R-:W-:Y:S01]  /*2fa0*/  WARPGROUP.ARRIVE ;  /* 0x00000000000079c5 */ /* 0x000fe20000000000 */
[----:B-1----:R-:W-:Y:S01]  /*2fb0*/  MOV R4, UR53 ;  /* 0x0000003500047c02 */ /* 0x002fe20008000f00 */
[----:B------:R-:W-:Y:S01]  /*2fc0*/  UMOV UR55, 0x40000040 ;  /* 0x4000004000377882 */ /* 0x000fe20000000000 */
[----:B------:R-:W-:Y:S01]  /*2fd0*/  MOV R5, UR52 ;  /* 0x0000003400057c02 */ /* 0x000fe20008000f00 */
[----:B------:R-:W-:Y:S01]  /*2fe0*/  UMOV UR59, 0x40000040 ;  /* 0x40000040003b7882 */ /* 0x000fe20000000000 */
[----:B------:R-:W-:Y:S01]  /*2ff0*/  R2UR UR52, R12 ;  /* 0x000000000c3472ca */ /* 0x000fe200000e0000 */
[----:B------:R-:W-:Y:S01]  /*3000*/  UMOV UR11, 0x40000040 ;  /* 0x40000040000b7882 */ /* 0x000fe20000000000 */
[----:B------:R-:W-:Y:S01]  /*3010*/  R2UR UR53, R13 ;  /* 0x000000000d3572ca */ /* 0x000fe200000e0000 */
[----:B------:R-:W-:Y:S01]  /*3020*/  UMOV UR15, 0x40000040 ;  /* 0x40000040000f7882 */ /* 0x000fe20000000000 */
[----:B------:R-:W-:Y:S01]  /*3030*/  MOV R6, UR57 ;  /* 0x0000003900067c02 */ /* 0x000fe20008000f00 */
[----:B------:R-:W-:Y:S01]  /*3040*/  UMOV UR19, 0x40000040 ;  /* 0x4000004000137882 */ /* 0x000fe20000000000 */
[----:B------:R-:W-:Y:S01]  /*3050*/  MOV R10, UR56 ;  /* 0x00000038000a7c02 */ /* 0x000fe20008000f00 */
[----:B------:R-:W-:Y:S01]  /*3060*/  ULEA UR6, UR60, UR6, 0xb ;  /* 0x000000063c067291 */ /* 0x000fe2000f8e583f */
[----:B------:R-:W-:Y:S01]  /*3070*/  R2UR UR56, R14 ;  /* 0x000000000e3872ca */ /* 0x000fe200000e0000 */
[----:B------:R-:W-:Y:S01]  /*3080*/  UMOV UR23, 0x40000040 ;  /* 0x4000004000177882 */ /* 0x000fe20000000000 */
[----:B------:R-:W-:Y:S01]  /*3090*/  R2UR UR57, R15 ;  /* 0x000000000f3972ca */ /* 0x000fe200000e0000 */
[----:B------:R-:W-:-:S02]  /*30a0*/  UIADD3 UR7, UR6, 0x2, URZ ;  /* 0x0000000206077890 */ /* 0x000fc4000fffe03f */
[----:B------:R-:W-:Y:S02]  /*30b0*/  UIADD3 UR10, UR6, 0x4, URZ ;  /* 0x00000004060a7890 */ /* 0x000fe4000fffe03f */
[----:B------:R-:W-:Y:S01]  /*30c0*/  UMOV UR54, UR6 ;  /* 0x0000000600367c82 */ /* 0x000fe20008000000 */
[----:B------:R-:W-:Y:S01]  /*30d0*/  UIADD3 UR14, UR6, 0x6, URZ ;  /* 0x00000006060e7890 */ /* 0x000fe2000fffe03f */
[----:B------:R-:W-:Y:S01]  /*30e0*/  HGMMA.64x64x16.F32.BF16 R152, gdesc[UR52], RZ, !UPT, gsb0 ;  /* 0x00e00000349879f0 */ /* 0x000fe2000c0018ff */
[----:B------:R-:W-:Y:S01]  /*30f0*/  UMOV UR58, UR7 ;  /* 0x00000007003a7c82 */ /* 0x000fe20008000000 */
[----:B------:R-:W-:Y:S01]  /*3100*/  UIADD3 UR18, UR6, 0x200, URZ ;  /* 0x0000020006127890 */ /* 0x000fe2000fffe03f */
[----:B------:R-:W-:Y:S01]  /*3110*/  R2UR UR53, R4 ;  /* 0x00000000043572ca */ /* 0x000fe200000e0000 */
[----:B------:R-:W-:Y:S01]  /*3120*/  UIADD3 UR22, UR6, 0x202, URZ ;  /* 0x0000020206167890 */ /* 0x000fe2000fffe03f */
[----:B------:R-:W-:Y:S01]  /*3130*/  R2UR UR52, R5 ;  /* 0x00000000053472ca */ /* 0x000fe200000e0000 */
        /* <DEDUP_REMOVED lines=16> */
[----:B------:R-:W-:Y:S01]  /*3240*/  UMOV UR7, 0x40000040 ;  /* 0x4000004000077882 */ /* 0x000fe20000000000 */
[----:B------:R-:W-:-:S02]  /*3250*/  WARPGROUP.DEPBAR.LE gsb0, 0x0 ;  /* 0x00008000000079c5 */ /* 0x000fc40000010000 */
[----:B------:R-:W-:-:S06]  /*3260*/  WARPGROUP.ARRIVE ;  /* 0x00000000000079c5 */ /* 0x000fcc0000000000 */
[----:B------:R-:W-:Y:S01]  /*3270*/  HGMMA.64x64x16.F32.BF16 R152, gdesc[UR56], R152, gsb0 ;  /* 0x00e00000389879f0 */ /* 0x000fe20008001898 */
[----:B------:R-:W-:Y:S01]  /*3280*/  R2UR UR57, R6 ;  /* 0x00000000063972ca */ /* 0x000fe200000e0000 */
[----:B------:R-:W-:Y:S01]  /*3290*/  UIADD3 UR58, UR6, 0x604, URZ ;  /* 0x00000604063a7890 */ /* 0x000fe2000fffe03f */
[----:B------:R-:W-:Y:S01]  /*32a0*/  R2UR UR56, R10 ;  /* 0x000000000a3872ca */ /* 0x000fe200000e0000 */
[----:B------:R-:W-:Y:S01]  /*32b0*/  UMOV UR59, 0x40000040 ;  /* 0x40000040003b7882 */ /* 0x000fe20000000000 */
[----:B------:R-:W-:Y:S01]  /*32c0*/  UIADD3 UR6, UR6, 0x606, URZ ;  /* 0x0000060606067890 */ /* 0x000fe2000fffe03f */
[----:B------:R-:W-:Y:S02]  /*32d0*/  WARPGROUP.DEPBAR.LE gsb0, 0x0 ;  /* 0x00008000000079c5 */ /* 0x000fe40000010000 */
[----:B------:R-:W-:-:S06]  /*32e0*/  WARPGROUP.ARRIVE ;  /* 0x00000000000079c5 */ /* 0x000fcc0000000000 */
[----:B------:R-:W-:Y:S01]  /*32f0*/  HGMMA.64x64x16.F32.BF16 R152, gdesc[UR8], R152, gsb0 ;  /* 0x00e00000089879f0 */ /* 0x000fe20008001898 */
[----:B------:R-:W-:Y:S02]  /*3300*/  R2UR UR11, R11 ;  /* 0x000000000b0b72ca */ /* 0x000fe400000e0000 */
[----:B------:R-:W-:Y:S02]  /*3310*/  WARPGROUP.DEPBAR.LE gsb0, 0x0 ;  /* 0x00008000000079c5 */ /* 0x000fe40000010000 */
[----:B------:R-:W-:-:S06]  /*3320*/  WARPGROUP.ARRIVE ;  /* 0x00000000000079c5 */ /* 0x000fcc0000000000 */
[----:B------:R-:W-:Y:S03]  /*3330*/  HGMMA.64x64x16.F32.BF16 R152, gdesc[UR12], R152, gsb0 ;  /* 0x00e000000c9879f0 */ /* 0x000fe60008001898 */
        /* <DEDUP_REMOVED lines=35> */
[----:B------:R-:W-:Y:S01]  /*3570*/  HGMMA.64x64x16.F32.BF16 R152, gdesc[UR4], R152, gsb0 ;  /* 0x00e00000049879f0 */ /* 0x000fe20008001898 */
[----:B------:R-:W-:-:S04]  /*3580*/  UIADD3 UR7, UR60, 0x1, URZ ;  /* 0x000000013c077890 */ /* 0x000fc8000fffe03f */
[----:B------:R-:W-:-:S04]  /*3590*/  UISETP.NE.AND UP0, UPT, UR7, 0x5, UPT ;  /* 0x000000050700788c */ /* 0x000fc8000bf05270 */
[----:B------:R-:W-:Y:S02]  /*35a0*/  USEL UR6, URZ, 0x1, UP0 ;  /* 0x000000013f067887 */ /* 0x000fe40008000000 */
[----:B------:R-:W-:Y:S02]  /*35b0*/  USEL UR7, UR7, URZ, UP0 ;  /* 0x0000003f07077287 */ /* 0x000fe40008000000 */
[----:B------:R-:W-:Y:S01]  /*35c0*/  ULOP3.LUT UR6, UR11, UR6, URZ, 0x3c, !UPT ;  /* 0x000000060b067292 */ /* 0x000fe2000f8e3c3f */
[----:B------:R-:W-:Y:S02]  /*35d0*/  WARPGROUP.DEPBAR.LE gsb0, 0x0 ;  /* 0x00008000000079c5 */ /* 0x000fe40000010000 */
[----:B------:R-:W-:Y:S09]  /*35e0*/  @!P3 BRA `(.L_x_26) ;  /* 0x000000000004b947 */ /* 0x000ff20003800000 */
[----:B------:R-:W-:Y:S01]  /*35f0*/  BPT.TRAP 0x1 ;  /* 0x000000040000795c */ /* 0x000fe20000300000 */
.L_x_26:
[----:B------:R-:W-:Y:S02]  /*3600*/  FMNMX R4, R152, R7, !PT ;  /* 0x0000000798047209 */ /* 0x000fe40007800000 */
[----:B------:R-:W-:Y:S02]  /*3610*/  FMNMX R10, R154, R9, !PT ;  /* 0x000000099a0a7209 */ /* 0x000fe40007800000 */
[----:B------:R-:W-:Y:S02]  /*3620*/  FMNMX R5, R153, R4, !PT ;  /* 0x0000000499057209 */ /* 0x000fe40007800000 */
[----:B------:R-:W-:Y:S02]  /*3630*/  FMNMX R11, R155, R10, !PT ;  /* 0x0000000a9b0b7209 */ /* 0x000fe40007800000 */
[----:B------:R-:W-:Y:S02]  /*3640*/  FMNMX R4, R156, R5, !PT ;  /* 0x000000059c047209 */ /* 0x000fe40007800000 */
[----:B------:R-:W-:-:S02]  /*3650*/  FMNMX R10, R158, R11, !PT ;  /* 0x0000000b9e0a7209 */ /* 0x000fc40007800000 */
[----:B------:R-:W-:Y:S02]  /*3660*/  FMNMX R5, R157, R4, !PT ;  /* 0x000000049d057209 */ /* 0x000fe40007800000 */
[----:B------:R-:W-:Y:S02]  /*3670*/  FMNMX R11, R159, R10, !PT ;  /* 0x0000000a9f0b7209 */ /* 0x000fe40007800000 */
[----:B------:R-:W-:Y:S02]  /*3680*/  FMNMX R4, R160, R5, !PT ;  /* 0x00000005a0047209 */ /* 0x000fe40007800000 */
[----:B------:R-:W-:Y:S02]  /*3690*/  FMNMX R10, R162, R11, !PT ;  /* 0x0000000ba20a7209 */ /* 0x000fe40007800000 */
[----:B------:R-:W-:Y:S02]  /*36a0*/  FMNMX R5, R161, R4, !PT ;  /* 0x00000004a1057209 */ /* 0x000fe40007800000 */
[----:B------:R-:W-:-:S02]  /*36b0*/  FMNMX R11, R163, R10, !PT ;  /* 0x0000000aa30b7209 */ /* 0x000fc40007800000 */
[----:B------:R-:W-:Y:S02]  /*36c0*/  FMNMX R4, R164, R5, !PT ;  /* 0x00000005a4047209 */ /* 0x000fe40007800000 */
[----:B------:R-:W-:Y:S02]  /*36d0*/  R2UR UR10, R16 ;  /* 0x00000000100a72ca */ /* 0x000fe400000e0000 */
[----:B------:R-:W-:-:S04]  /*36e0*/  FMNMX R5, R165, R4, !PT ;  /* 0x00000004a5057209 */ /* 0x000fc80007800000 */
[----:B------:R-:W-:-:S04]  /*36f0*/  FMNMX R4, R168, R5, !PT ;  /* 0x00000005a8047209 */ /* 0x000fc80007800000 */
[----:B------:R-:W-:-:S03]  /*3700*/  FMNMX R5, R169, R4, !PT ;  /* 0x00000004a9057209 */ /* 0x000fc60007800000 */
[----:B------:R-:W-:Y:S01]  /*3710*/  ULEA UR10, UR7, UR10, 0x3 ;  /* 0x0000000a070a7291 */ /* 0x000fe2000f8e183f */
[----:B------:R-:W-:-:S04]  /*3720*/  FMNMX R4, R172, R5, !PT ;  /* 0x00000005ac047209 */ /* 0x000fc80007800000 */
[----:B------:R-:W-:-:S04]  /*3730*/  FMNMX R5, R173, R4, !PT ;  /* 0x00000004ad057209 */ /* 0x000fc80007800000 */
[----:B------:R-:W-:-:S04]  /*3740*/  FMNMX R4, R176, R5, !PT ;  /* 0x00000005b0047209 */ /* 0x000fc80007800000 */
[----:B------:R-:W-:-:S04]  /*3750*/  FMNMX R5, R177, R4, !PT ;  /* 0x00000004b1057209 */ /* 0x000fc80007800000 */
[----:B------:R-:W-:-:S04]  /*3760*/  FMNMX R4, R180, R5, !PT ;  /* 0x00000005b4047209 */ /* 0x000fc80007800000 */
[----:B------:R-:W-:-:S05]  /*3770*/  FMNMX R4, R181, R4, !PT ;  /* 0x00000004b5047209 */ /* 0x000fca0007800000 */
[----:B------:R-:W1:Y:S02]  /*3780*/  SHFL.BFLY PT, R5, R4, 0x1, 0x1f ;  /* 0x0c201f0004057f89 */ /* 0x000e6400000e0000 */
[----:B-1----:R-:W-:Y:S02]  /*3790*/  FMNMX R6, R4, R5, !PT ;  /* 0x0000000504067209 */ /* 0x002fe40007800000 */
        /* <DEDUP_REMOVED lines=9> */
[----:B------:R-:W-:Y:S02]  /*3830*/  FMNMX R19, R179, R4, !PT ;  /* 0x00000004b3137209 */ /* 0x000fe40007800000 */
[C---:B------:R-:W-:Y:S02]  /*3840*/  FSETP.NEU.AND P2, PT, R5.reuse, -INF , PT ;  /* 0xff8000000500780b */ /* 0x040fe40003f4d000 */
[----:B------:R-:W-:Y:S02]  /*3850*/  FMNMX R4, R182, R19, !PT ;  /* 0x00000013b6047209 */ /* 0x000fe40007800000 */
[----:B------:R-:W-:-:S02]  /*3860*/  FSEL R10, R5, RZ, P2 ;  /* 0x000000ff050a7208 */ /* 0x000fc40001000000 */
[----:B------:R-:W-:-:S03]  /*3870*/  FMNMX R4, R183, R4, !PT ;  /* 0x00000004b7047209 */ /* 0x000fc60007800000 */
[C---:B------:R-:W-:Y:S01]  /*3880*/  FMUL R187, R10.reuse, UR61 ;  /* 0x0000003d0abb7c20 */ /* 0x040fe20008400000 */
[----:B------:R-:W-:-:S03]  /*3890*/  FADD R10, -R10, R7 ;  /* 0x000000070a0a7221 */ /* 0x000fc60000000100 */
[--C-:B------:R-:W-:Y:S01]  /*38a0*/  FFMA R152, R152, UR61, -R187.reuse ;  /* 0x0000003d98987c23 */ /* 0x100fe200080008bb */
[--C-:B------:R-:W-:Y:S01]  /*38b0*/  FFMA R11, R153, UR61, -R187.reuse ;  /* 0x0000003d990b7c23 */ /* 0x100fe200080008bb */
[--C-:B------:R-:W-:Y:S01]  /*38c0*/  FFMA R6, R156, UR61, -R187.reuse ;  /* 0x0000003d9c067c23 */ /* 0x100fe200080008bb */
[--C-:B------:R-:W-:Y:S01]  /*38d0*/  FFMA R156, R160, UR61, -R187.reuse ;  /* 0x0000003da09c7c23 */ /* 0x100fe200080008bb */
[--C-:B------:R-:W-:Y:S01]  /*38e0*/  FFMA R17, R157, UR61, -R187.reuse ;  /* 0x0000003d9d117c23 */ /* 0x100fe200080008bb */
[----:B------:R-:W-:Y:S01]  /*38f0*/  FSETP.GEU.AND P5, PT, R152, -126, PT ;  /* 0xc2fc00009800780b */ /* 0x000fe20003fae000 */
[--C-:B------:R-:W-:Y:S01]  /*3900*/  FFMA R19, R161, UR61, -R187.reuse ;  /* 0x0000003da1137c23 */ /* 0x100fe200080008bb */
[----:B------:R-:W-:Y:S01]  /*3910*/  FSETP.GEU.AND P3, PT, R11, -126, PT ;  /* 0xc2fc00000b00780b */ /* 0x000fe20003f6e000 */
[--C-:B------:R-:W-:Y:S01]  /*3920*/  FFMA R18, R164, UR61, -R187.reuse ;  /* 0x0000003da4127c23 */ /* 0x100fe200080008bb */
[----:B------:R-:W-:Y:S01]  /*3930*/  FSETP.GEU.AND P2, PT, R6, -126, PT ;  /* 0xc2fc00000600780b */ /* 0x000fe20003f4e000 */
[----:B------:R-:W1:Y:S01]  /*3940*/  SHFL.BFLY PT, R153, R4, 0x1, 0x1f ;  /* 0x0c201f0004997f89 */ /* 0x000e6200000e0000 */
[----:B------:R-:W-:Y:S01]  /*3950*/  FSETP.GEU.AND P6, PT, R156, -126, PT ;  /* 0xc2fc00009c00780b */ /* 0x000fe20003fce000 */
[--C-:B------:R-:W-:Y:S01]  /*3960*/  FFMA R21, R165, UR61, -R187.reuse ;  /* 0x0000003da5157c23 */ /* 0x100fe200080008bb */
[----:B------:R-:W-:Y:S01]  /*3970*/  FSETP.GEU.AND P4, PT, R17, -126, PT ;  /* 0xc2fc00001100780b */ /* 0x000fe20003f8e000 */
[--C-:B------:R-:W-:Y:S01]  /*3980*/  FFMA R160, R169, UR61, -R187.reuse ;  /* 0x0000003da9a07c23 */ /* 0x100fe200080008bb */
[--C-:B------:R-:W-:Y:S01]  /*3990*/  FFMA R23, R168, UR61, -R187.reuse ;  /* 0x0000003da8177c23 */ /* 0x100fe200080008bb */
[--C-:B------:R-:W-:Y:S01]  /*39a0*/  FFMA R165, R172, UR61, -R187.reuse ;  /* 0x0000003daca57c23 */ /* 0x100fe200080008bb */
[--C-:B------:R-:W-:Y:S01]  /*39b0*/  FFMA R20, R173, UR61, -R187.reuse ;  /* 0x0000003dad147c23 */ /* 0x100fe200080008bb */
[----:B------:R-:W-:Y:S01]  /*39c0*/  @!P5 FMUL R152, R152, 0.5 ;  /* 0x3f0000009898d820 */ /* 0x000fe20000400000 */
[--C-:B------:R-:W-:Y:S01]  /*39d0*/  FFMA R169, R176, UR61, -R187.reuse ;  /* 0x0000003db0a97c23 */ /* 0x100fe200080008bb */
[----:B------:R-:W-:Y:S01]  /*39e0*/  @!P3 FMUL R11, R11, 0.5 ;  /* 0x3f0000000b0bb820 */ /* 0x000fe20000400000 */
[--C-:B------:R-:W-:Y:S01]  /*39f0*/  FFMA R164, R177, UR61, -R187.reuse ;  /* 0x0000003db1a47c23 */ /* 0x100fe200080008bb */
[----:B------:R-:W-:Y:S01]  /*3a00*/  @!P2 FMUL R6, R6, 0.5 ;  /* 0x3f0000000606a820 */ /* 0x000fe20000400000 */
[--C-:B------:R-:W-:Y:S01]  /*3a10*/  FFMA R168, R181, UR61, -R187.reuse ;  /* 0x0000003db5a87c23 */ /* 0x100fe200080008bb */
[----:B------:R-:W2:Y:S01]  /*3a20*/  MUFU.EX2 R152, R152 ;  /* 0x0000009800987308 */ /* 0x000ea20000000800 */
[----:B------:R-:W-:Y:S01]  /*3a30*/  @!P6 FMUL R156, R156, 0.5 ;  /* 0x3f0000009c9ce820 */ /* 0x000fe20000400000 */
[----:B------:R-:W-:Y:S01]  /*3a40*/  @!P4 FMUL R17, R17, 0.5 ;  /* 0x3f0000001111c820 */ /* 0x000fe20000400000 */
[----:B------:R-:W-:Y:S01]  /*3a50*/  FFMA R173, R180, UR61, -R187 ;  /* 0x0000003db4ad7c23 */ /* 0x000fe200080008bb */
[----:B------:R-:W-:-:S04]  /*3a60*/  FMUL R10, R10, UR61 ;  /* 0x0000003d0a0a7c20 */ /* 0x000fc80008400000 */
[----:B------:R-:W3:Y:S01]  /*3a70*/  MUFU.EX2 R11, R11 ;  /* 0x0000000b000b7308 */ /* 0x000ee20000000800 */
[----:B-1----:R-:W-:-:S05]  /*3a80*/  FMNMX R4, R4, R153, !PT ;  /* 0x0000009904047209 */ /* 0x002fca0007800000 */
[----:B------:R-:W1:Y:S02]  /*3a90*/  SHFL.BFLY PT, R153, R4, 0x2, 0x1f ;  /* 0x0c401f0004997f89 */ /* 0x000e6400000e0000 */
[----:B------:R-:W4:Y:S01]  /*3aa0*/  MUFU.EX2 R6, R6 ;  /* 0x0000000600067308 */ /* 0x000f220000000800 */
[----:B--2---:R-:W-:Y:S01]  /*3ab0*/  @!P5 FMUL R152, R152, R152 ;  /* 0x000000989898d220 */ /* 0x004fe20000400000 */
[----:B------:R-:W-:-:S06]  /*3ac0*/  FSETP.GEU.AND P5, PT, R19, -126, PT ;  /* 0xc2fc00001300780b */ /* 0x000fcc0003fae000 */
[----:B------:R-:W2:Y:S01]  /*3ad0*/  MUFU.EX2 R156, R156 ;  /* 0x0000009c009c7308 */ /* 0x000ea20000000800 */
[----:B---3--:R-:W-:Y:S01]  /*3ae0*/  @!P3 FMUL R11, R11, R11 ;  /* 0x0000000b0b0bb220 */ /* 0x008fe20000400000 */
[----:B------:R-:W-:-:S05]  /*3af0*/  FSETP.GEU.AND P3, PT, R18, -126, PT ;  /* 0xc2fc00001200780b */ /* 0x000fca0003f6e000 */
[----:B------:R-:W-:Y:S01]  /*3b00*/  @!P5 FMUL R19, R19, 0.5 ;  /* 0x3f0000001313d820 */ /* 0x000fe20000400000 */
[----:B------:R-:W3:Y:S01]  /*3b10*/  MUFU.EX2 R17, R17 ;  /* 0x0000001100117308 */ /* 0x000ee20000000800 */
[----:B----4-:R-:W-:Y:S01]  /*3b20*/  @!P2 FMUL R6, R6, R6 ;  /* 0x000000060606a220 */ /* 0x010fe20000400000 */
[----:B------:R-:W-:-:S05]  /*3b30*/  FSETP.GEU.AND P2, PT, R21, -126, PT ;  /* 0xc2fc00001500780b */ /* 0x000fca0003f4e000 */
[----:B------:R-:W-:Y:S01]  /*3b40*/  @!P3 FMUL R18, R18, 0.5 ;  /* 0x3f0000001212b820 */ /* 0x000fe20000400000 */
[----:B------:R-:W4:Y:S01]  /*3b50*/  MUFU.EX2 R19, R19 ;  /* 0x0000001300137308 */ /* 0x000f220000000800 */
[----:B--2---:R-:W-:Y:S01]  /*3b60*/  @!P6 FMUL R156, R156, R156 ;  /* 0x0000009c9c9ce220 */ /* 0x004fe20000400000 */
[----:B------:R-:W-:Y:S02]  /*3b70*/  FSETP.GEU.AND P6, PT, R160, -126, PT ;  /* 0xc2fc0000a000780b */ /* 0x000fe40003fce000 */
[----:B-1----:R-:W-:-:S03]  /*3b80*/  FMNMX R4, R4, R153, !PT ;  /* 0x0000009904047209 */ /* 0x002fc60007800000 */
[----:B------:R-:W-:Y:S01]  /*3b90*/  @!P2 FMUL R21, R21, 0.5 ;  /* 0x3f0000001515a820 */ /* 0x000fe20000400000 */
[----:B------:R-:W1:Y:S01]  /*3ba0*/  MUFU.EX2 R18, R18 ;  /* 0x0000001200127308 */ /* 0x000e620000000800 */
[----:B---3--:R-:W-:Y:S01]  /*3bb0*/  @!P4 FMUL R17, R17, R17 ;  /* 0x000000111111c220 */ /* 0x008fe20000400000 */
[----:B------:R-:W-:-:S05]  /*3bc0*/  FSETP.GEU.AND P4, PT, R23, -126, PT ;  /* 0xc2fc00001700780b */ /* 0x000fca0003f8e000 */
        /* <DEDUP_REMOVED lines=15> */
[----:B------:R-:W-:-:S03]  /*3cc0*/  FSETP.NEU.AND P6, PT, R4, -INF , PT ;  /* 0xff8000000400780b */ /* 0x000fc60003fcd000 */
[----:B------:R-:W-:Y:S01]  /*3cd0*/  FADD R7, R11, R160 ;  /* 0x000000a00b077221 */ /* 0x000fe20000000000 */
[----:B------:R-:W-:Y:S01]  /*3ce0*/  FSEL R176, R4, RZ, P6 ;  /* 0x000000ff04b07208 */ /* 0x000fe20003000000 */
[----:B------:R-:W-:Y:S01]  /*3cf0*/  @!P2 FMUL R169, R169, 0.5 ;  /* 0x3f000000a9a9a820 */ /* 0x000fe20000400000 */
[----:B------:R-:W3:Y:S01]  /*3d00*/  MUFU.EX2 R20, R20 ;  /* 0x0000001400147308 */ /* 0x000ee20000000800 */
[----:B-1----:R-:W-:Y:S01]  /*3d10*/  @!P4 FMUL R23, R23, R23 ;  /* 0x000000171717c220 */ /* 0x002fe20000400000 */
[----:B------:R-:W-:Y:S01]  /*3d20*/  FSETP.GEU.AND P4, PT, R164, -126, PT ;  /* 0xc2fc0000a400780b */ /* 0x000fe20003f8e000 */
[C---:B------:R-:W-:Y:S01]  /*3d30*/  FMUL R161, R176.reuse, UR61 ;  /* 0x0000003db0a17c20 */ /* 0x040fe20008400000 */
[----:B------:R-:W-:Y:S01]  /*3d40*/  FSETP.GEU.AND P6, PT, R173, -126, PT ;  /* 0xc2fc0000ad00780b */ /* 0x000fe20003fce000 */
[----:B------:R-:W-:Y:S01]  /*3d50*/  FADD R176, -R176, R9 ;  /* 0x00000009b0b07221 */ /* 0x000fe20000000100 */
[----:B------:R-:W-:Y:S01]  /*3d60*/  F2FP.BF16.F32.PACK_AB R160, R160, R23 ;  /* 0x00000017a0a0723e */ /* 0x000fe200000010ff */
[--C-:B------:R-:W-:Y:S01]  /*3d70*/  FFMA R153, R154, UR61, -R161.reuse ;  /* 0x0000003d9a997c23 */ /* 0x100fe200080008a1 */
[----:B------:R-:W1:Y:S01]  /*3d80*/  MUFU.EX2 R169, R169 ;  /* 0x000000a900a97308 */ /* 0x000e620000000800 */
[----:B--2---:R-:W-:Y:S01]  /*3d90*/  @!P5 FMUL R165, R165, R165 ;  /* 0x000000a5a5a5d220 */ /* 0x004fe20000400000 */
[----:B------:R-:W-:Y:S01]  /*3da0*/  FSETP.GEU.AND P5, PT, R168, -126, PT ;  /* 0xc2fc0000a800780b */ /* 0x000fe20003fae000 */
[--C-:B------:R-:W-:Y:S01]  /*3db0*/  FFMA R154, R155, UR61, -R161.reuse ;  /* 0x0000003d9b9a7c23 */ /* 0x100fe200080008a1 */
[--C-:B------:R-:W-:Y:S01]  /*3dc0*/  FFMA R155, R158, UR61, -R161.reuse ;  /* 0x0000003d9e9b7c23 */ /* 0x100fe200080008a1 */
[--C-:B------:R-:W-:Y:S01]  /*3dd0*/  FFMA R157, R162, UR61, -R161.reuse ;  /* 0x0000003da29d7c23 */ /* 0x100fe200080008a1 */
[--C-:B------:R-:W-:Y:S01]  /*3de0*/  FFMA R159, R159, UR61, -R161.reuse ;  /* 0x0000003d9f9f7c23 */ /* 0x100fe200080008a1 */
[----:B------:R-:W-:Y:S01]  /*3df0*/  @!P4 FMUL R164, R164, 0.5 ;  /* 0x3f000000a4a4c820 */ /* 0x000fe20000400000 */
[--C-:B------:R-:W-:Y:S01]  /*3e00*/  FFMA R163, R163, UR61, -R161.reuse ;  /* 0x0000003da3a37c23 */ /* 0x100fe200080008a1 */
[----:B---3--:R-:W-:Y:S01]  /*3e10*/  @!P3 FMUL R20, R20, R20 ;  /* 0x000000141414b220 */ /* 0x008fe20000400000 */
[----:B------:R-:W-:Y:S01]  /*3e20*/  FSETP.GEU.AND P3, PT, R153, -126, PT ;  /* 0xc2fc00009900780b */ /* 0x000fe20003f6e000 */
[----:B------:R-:W-:Y:S01]  /*3e30*/  @!P6 FMUL R173, R173, 0.5 ;  /* 0x3f000000adade820 */ /* 0x000fe20000400000 */
[--C-:B------:R-:W-:Y:S01]  /*3e40*/  FFMA R167, R167, UR61, -R161.reuse ;  /* 0x0000003da7a77c23 */ /* 0x100fe200080008a1 */
[----:B------:R-:W2:Y:S01]  /*3e50*/  MUFU.EX2 R164, R164 ;  /* 0x000000a400a47308 */ /* 0x000ea20000000800 */
[--C-:B------:R-:W-:Y:S01]  /*3e60*/  FFMA R172, R170, UR61, -R161.reuse ;  /* 0x0000003daaac7c23 */ /* 0x100fe200080008a1 */
[----:B------:R-:W-:Y:S01]  /*3e70*/  @!P5 FMUL R168, R168, 0.5 ;  /* 0x3f000000a8a8d820 */ /* 0x000fe20000400000 */
[--C-:B------:R-:W-:Y:S01]  /*3e80*/  FFMA R171, R171, UR61, -R161.reuse ;  /* 0x0000003dabab7c23 */ /* 0x100fe200080008a1 */
[----:B-1----:R-:W-:Y:S01]  /*3e90*/  @!P2 FMUL R169, R169, R169 ;  /* 0x000000a9a9a9a220 */ /* 0x002fe20000400000 */
[----:B------:R-:W-:Y:S01]  /*3ea0*/  FSETP.GEU.AND P2, PT, R154, -126, PT ;  /* 0xc2fc00009a00780b */ /* 0x000fe20003f4e000 */
[--C-:B------:R-:W-:Y:S01]  /*3eb0*/  FFMA R174, R174, UR61, -R161.reuse ;  /* 0x0000003daeae7c23 */ /* 0x100fe200080008a1 */
[--C-:B------:R-:W-:Y:S01]  /*3ec0*/  FFMA R175, R175, UR61, -R161.reuse ;  /* 0x0000003dafaf7c23 */ /* 0x100fe200080008a1 */
[----:B------:R-:W1:Y:S01]  /*3ed0*/  MUFU.EX2 R168, R168 ;  /* 0x000000a800a87308 */ /* 0x000e620000000800 */
[--C-:B------:R-:W-:Y:S01]  /*3ee0*/  FFMA R179, R179, UR61, -R161.reuse ;  /* 0x0000003db3b37c23 */ /* 0x100fe200080008a1 */
[----:B------:R-:W-:Y:S01]  /*3ef0*/  @!P3 FMUL R153, R153, 0.5 ;  /* 0x3f0000009999b820 */ /* 0x000fe20000400000 */
[--C-:B------:R-:W-:Y:S01]  /*3f00*/  FFMA R182, R182, UR61, -R161.reuse ;  /* 0x0000003db6b67c23 */ /* 0x100fe200080008a1 */
[----:B------:R-:W-:Y:S01]  /*3f10*/  FFMA R183, R183, UR61, -R161 ;  /* 0x0000003db7b77c23 */ /* 0x000fe200080008a1 */
[----:B------:R-:W-:Y:S01]  /*3f20*/  FMUL R177, R176, UR61 ;  /* 0x0000003db0b17c20 */ /* 0x000fe20008400000 */
[----:B------:R-:W-:-:S02]  /*3f30*/  FADD R9, R6, R165 ;  /* 0x000000a506097221 */ /* 0x000fc40000000000 */
[----:B------:R-:W3:Y:S01]  /*3f40*/  MUFU.EX2 R173, R173 ;  /* 0x000000ad00ad7308 */ /* 0x000ee20000000800 */
[----:B--2---:R-:W-:Y:S01]  /*3f50*/  @!P4 FMUL R164, R164, R164 ;  /* 0x000000a4a4a4c220 */ /* 0x004fe20000400000 */
[----:B------:R-:W-:Y:S01]  /*3f60*/  FSETP.GEU.AND P4, PT, R155, -126, PT ;  /* 0xc2fc00009b00780b */ /* 0x000fe20003f8e000 */
[----:B------:R-:W-:-:S05]  /*3f70*/  @!P2 FMUL R154, R154, 0.5 ;  /* 0x3f0000009a9aa820 */ /* 0x000fca0000400000 */
[----:B------:R-:W2:Y:S01]  /*3f80*/  MUFU.EX2 R153, R153 ;  /* 0x0000009900997308 */ /* 0x000ea20000000800 */
[----:B-1----:R-:W-:Y:S01]  /*3f90*/  @!P5 FMUL R168, R168, R168 ;  /* 0x000000a8a8a8d220 */ /* 0x002fe20000400000 */
[----:B------:R-:W-:-:S05]  /*3fa0*/  FSETP.GEU.AND P5, PT, R157, -126, PT ;  /* 0xc2fc00009d00780b */ /* 0x000fca0003fae000 */
[----:B------:R-:W-:Y:S01]  /*3fb0*/  @!P4 FMUL R155, R155, 0.5 ;  /* 0x3f0000009b9bc820 */ /* 0x000fe20000400000 */
[----:B------:R1:W4:Y:S01]  /*3fc0*/  MUFU.EX2 R158, R154 ;  /* 0x0000009a009e7308 */ /* 0x0003220000000800 */
[----:B---3--:R-:W-:Y:S01]  /*3fd0*/  @!P6 FMUL R173, R173, R173 ;  /* 0x000000adadade220 */ /* 0x008fe20000400000 */
[----:B------:R-:W-:-:S03]  /*3fe0*/  FSETP.GEU.AND P6, PT, R159, -126, PT ;  /* 0xc2fc00009f00780b */ /* 0x000fc60003fce000 */
[----:B------:R-:W-:Y:S02]  /*3ff0*/  FADD R176, R18, R173 ;  /* 0x000000ad12b07221 */ /* 0x000fe40000000000 */
[----:B------:R-:W-:Y:S01]  /*4000*/  @!P5 FMUL R157, R157, 0.5 ;  /* 0x3f0000009d9dd820 */ /* 0x000fe20000400000 */
[----:B------:R-:W3:Y:S01]  /*4010*/  MUFU.EX2 R155, R155 ;  /* 0x0000009b009b7308 */ /* 0x000ee20000000800 */
[----:B--2---:R-:W-:Y:S01]  /*4020*/  @!P3 FMUL R153, R153, R153 ;  /* 0x000000999999b220 */ /* 0x004fe20000400000 */
[----:B------:R-:W-:Y:S01]  /*4030*/  FSETP.GEU.AND P3, PT, R163, -126, PT ;  /* 0xc2fc0000a300780b */ /* 0x000fe20003f6e000 */
[----:B-1----:R-:W-:Y:S01]  /*4040*/  FFMA R154, R166, UR61, -R161 ;  /* 0x0000003da69a7c23 */ /* 0x002fe200080008a1 */
[----:B------:R-:W-:-:S03]  /*4050*/  FADD R176, R9, R176 ;  /* 0x000000b009b07221 */ /* 0x000fc60000000000 */
[----:B------:R-:W-:Y:S01]  /*4060*/  @!P6 FMUL R159, R159, 0.5 ;  /* 0x3f0000009f9fe820 */ /* 0x000fe20000400000 */
[----:B------:R-:W1:Y:S01]  /*4070*/  MUFU.EX2 R157, R157 ;  /* 0x0000009d009d7308 */ /* 0x000e620000000800 */
[----:B----4-:R-:W-:Y:S01]  /*4080*/  @!P2 FMUL R158, R158, R158 ;  /* 0x0000009e9e9ea220 */ /* 0x010fe20000400000 */
[----:B------:R-:W-:-:S05]  /*4090*/  FSETP.GEU.AND P2, PT, R154, -126, PT ;  /* 0xc2fc00009a00780b */ /* 0x000fca0003f4e000 */
[----:B------:R-:W-:Y:S01]  /*40a0*/  @!P3 FMUL R163, R163, 0.5 ;  /* 0x3f000000a3a3b820 */ /* 0x000fe20000400000 */
[----:B------:R-:W2:Y:S01]  /*40b0*/  MUFU.EX2 R162, R159 ;  /* 0x0000009f00a27308 */ /* 0x000ea20000000800 */
[----:B---3--:R-:W-:Y:S01]  /*40c0*/  @!P4 FMUL R155, R155, R155 ;  /* 0x0000009b9b9bc220 */ /* 0x008fe20000400000 */
[----:B------:R-:W-:-:S05]  /*40d0*/  FSETP.GEU.AND P4, PT, R167, -126, PT ;  /* 0xc2fc0000a700780b */ /* 0x000fca0003f8e000 */
[----:B------:R-:W-:Y:S01]  /*40e0*/  @!P2 FMUL R154, R154, 0.5 ;  /* 0x3f0000009a9aa820 */ /* 0x000fe20000400000 */
[----:B------:R-:W3:Y:S01]  /*40f0*/  MUFU.EX2 R166, R163 ;  /* 0x000000a300a67308 */ /* 0x000ee20000000800 */
[----:B-1----:R-:W-:Y:S01]  /*4100*/  @!P5 FMUL R157, R157, R157 ;  /* 0x0000009d9d9dd220 */ /* 0x002fe20000400000 */
[----:B------:R-:W-:-:S05]  /*4110*/  FSETP.GEU.AND P5, PT, R171, -126, PT ;  /* 0xc2fc0000ab00780b */ /* 0x000fca0003fae000 */
[----:B------:R-:W-:Y:S01]  /*4120*/  @!P4 FMUL R167, R167, 0.5 ;  /* 0x3f000000a7a7c820 */ /* 0x000fe20000400000 */
[----:B------:R1:W4:Y:S01]  /*4130*/  MUFU.EX2 R159, R154 ;  /* 0x0000009a009f7308 */ /* 0x0003220000000800 */
[----:B--2---:R-:W-:Y:S01]  /*4140*/  @!P6 FMUL R162, R162, R162 ;  /* 0x000000a2a2a2e220 */ /* 0x004fe20000400000 */
[----:B------:R-:W-:-:S05]  /*4150*/  FSETP.GEU.AND P6, PT, R172, -126, PT ;  /* 0xc2fc0000ac00780b */ /* 0x000fca0003fce000 */
[----:B------:R-:W-:Y:S01]  /*4160*/  @!P5 FMUL R171, R171, 0.5 ;  /* 0x3f000000ababd820 */ /* 0x000fe20000400000 */
[----:B------:R-:W2:Y:S01]  /*4170*/  MUFU.EX2 R170, R167 ;  /* 0x000000a700aa7308 */ /* 0x000ea20000000800 */
[----:B---3--:R-:W-:Y:S01]  /*4180*/  @!P3 FMUL R166, R166, R166 ;  /* 0x000000a6a6a6b220 */ /* 0x008fe20000400000 */
        /* <DEDUP_REMOVED lines=8> */
[----:B------:R-:W3:Y:S01]  /*4210*/  MUFU.EX2 R172, R172 ;  /* 0x000000ac00ac7308 */ /* 0x000ee20000000800 */
[----:B--2---:R-:W-:Y:S01]  /*4220*/  @!P4 FMUL R170, R170, R170 ;  /* 0x000000aaaaaac220 */ /* 0x004fe20000400000 */
[----:B------:R-:W-:-:S05]  /*4230*/  FSETP.GEU.AND P4, PT, R154, -126, PT ;  /* 0xc2fc00009a00780b */ /* 0x000fca0003f8e000 */
[----:B------:R-:W-:Y:S01]  /*4240*/  @!P2 FMUL R175, R175, 0.5 ;  /* 0x3f000000afafa820 */ /* 0x000fe20000400000 */
[----:B------:R2:W4:Y:S01]  /*4250*/  MUFU.EX2 R178, R174 ;  /* 0x000000ae00b27308 */ /* 0x0005220000000800 */
[----:B-1----:R-:W-:Y:S01]  /*4260*/  @!P5 FMUL R171, R171, R171 ;  /* 0x000000abababd220 */ /* 0x002fe20000400000 */
[----:B------:R-:W-:-:S05]  /*4270*/  FSETP.GEU.AND P5, PT, R182, -126, PT ;  /* 0xc2fc0000b600780b */ /* 0x000fca0003fae000 */
[----:B------:R-:W-:Y:S01]  /*4280*/  @!P4 FMUL R154, R154, 0.5 ;  /* 0x3f0000009a9ac820 */ /* 0x000fe20000400000 */
[----:B------:R-:W1:Y:S01]  /*4290*/  MUFU.EX2 R175, R175 ;  /* 0x000000af00af7308 */ /* 0x000e620000000800 */
[----:B---3--:R-:W-:Y:S01]  /*42a0*/  @!P6 FMUL R172, R172, R172 ;  /* 0x000000acacace220 */ /* 0x008fe20000400000 */
[----:B------:R-:W-:Y:S01]  /*42b0*/  FSETP.GEU.AND P6, PT, R179, -126, PT ;  /* 0xc2fc0000b300780b */ /* 0x000fe20003fce000 */
[----:B--2---:R-:W-:Y:S01]  /*42c0*/  FADD R174, R156, R169 ;  /* 0x000000a99cae7221 */ /* 0x004fe20000000000 */
[----:B------:R-:W-:Y:S01]  /*42d0*/  F2FP.BF16.F32.PACK_AB R156, R19, R156 ;  /* 0x0000009c139c723e */ /* 0x000fe200000010ff */
[----:B------:R-:W-:Y:S01]  /*42e0*/  FADD R9, R153, R172 ;  /* 0x000000ac99097221 */ /* 0x000fe20000000000 */
[----:B------:R-:W-:Y:S01]  /*42f0*/  F2FP.BF16.F32.PACK_AB R153, R158, R153 ;  /* 0x000000999e99723e */ /* 0x000fe200000010ff */
[----:B------:R-:W-:Y:S01]  /*4300*/  @!P5 FMUL R182, R182, 0.5 ;  /* 0x3f000000b6b6d820 */ /* 0x000fe20000400000 */
[----:B------:R2:W3:Y:S01]  /*4310*/  MUFU.EX2 R180, R154 ;  /* 0x0000009a00b47308 */ /* 0x0004e20000000800 */
[----:B----4-:R-:W-:Y:S01]  /*4320*/  @!P3 FMUL R178, R178, R178 ;  /* 0x000000b2b2b2b220 */ /* 0x010fe20000400000 */
[----:B------:R-:W-:-:S05]  /*4330*/  FSETP.GEU.AND P3, PT, R183, -126, PT ;  /* 0xc2fc0000b700780b */ /* 0x000fca0003f6e000 */
[----:B------:R-:W-:Y:S01]  /*4340*/  @!P6 FMUL R179, R179, 0.5 ;  /* 0x3f000000b3b3e820 */ /* 0x000fe20000400000 */
[----:B------:R-:W4:Y:S01]  /*4350*/  MUFU.EX2 R182, R182 ;  /* 0x000000b600b67308 */ /* 0x000f220000000800 */
[----:B-1----:R-:W-:Y:S01]  /*4360*/  @!P2 FMUL R175, R175, R175 ;  /* 0x000000afafafa220 */ /* 0x002fe20000400000 */
[----:B------:R-:W-:Y:S01]  /*4370*/  FSETP.GEU.AND P2, PT, R10, -126, PT ;  /* 0xc2fc00000a00780b */ /* 0x000fe20003f4e000 */
[----:B--2---:R-:W-:Y:S01]  /*4380*/  FADD R154, R19, R164 ;  /* 0x000000a4139a7221 */ /* 0x004fe20000000000 */
[----:B------:R-:W-:Y:S01]  /*4390*/  F2FP.BF16.F32.PACK_AB R164, R164, R169 ;  /* 0x000000a9a4a4723e */ /* 0x000fe200000010ff */
[----:B------:R-:W-:Y:S02]  /*43a0*/  FADD R181, R162, R175 ;  /* 0x000000afa2b57221 */ /* 0x000fe40000000000 */
[----:B------:R-:W-:Y:S01]  /*43b0*/  @!P3 FMUL R183, R183, 0.5 ;  /* 0x3f000000b7b7b820 */ /* 0x000fe20000400000 */
[----:B------:R-:W1:Y:S01]  /*43c0*/  MUFU.EX2 R179, R179 ;  /* 0x000000b300b37308 */ /* 0x000e620000000800 */
[----:B---3--:R-:W-:Y:S01]  /*43d0*/  @!P4 FMUL R180, R180, R180 ;  /* 0x000000b4b4b4c220 */ /* 0x008fe20000400000 */
[----:B------:R-:W-:Y:S01]  /*43e0*/  FSETP.GEU.AND P4, PT, R177, -126, PT ;  /* 0xc2fc0000b100780b */ /* 0x000fe20003f8e000 */
[----:B------:R-:W-:Y:S01]  /*43f0*/  FADD R163, R7, R154 ;  /* 0x0000009a07a37221 */ /* 0x000fe20000000000 */
[----:B------:R-:W-:Y:S01]  /*4400*/  FADD R154, R17, R20 ;  /* 0x00000014119a7221 */ /* 0x000fe20000000000 */
[----:B------:R-:W-:Y:S01]  /*4410*/  FADD R7, R152, R23 ;  /* 0x0000001798077221 */ /* 0x000fe20000000000 */
[----:B------:R-:W-:Y:S01]  /*4420*/  FADD R188, R157, R180 ;  /* 0x000000b49dbc7221 */ /* 0x000fe20000000000 */
[----:B------:R-:W-:Y:S01]  /*4430*/  @!P2 FMUL R10, R10, 0.5 ;  /* 0x3f0000000a0aa820 */ /* 0x000fe20000400000 */
[----:B------:R2:W3:Y:S01]  /*4440*/  MUFU.EX2 R167, R183 ;  /* 0x000000b700a77308 */ /* 0x0004e20000000800 */
[----:B----4-:R-:W-:Y:S01]  /*4450*/  @!P5 FMUL R182, R182, R182 ;  /* 0x000000b6b6b6d220 */ /* 0x010fe20000400000 */
[----:B------:R-:W-:Y:S01]  /*4460*/  FADD R154, R154, R161 ;  /* 0x000000a19a9a7221 */ /* 0x000fe20000000000 */
[----:B------:R-:W-:Y:S01]  /*4470*/  FADD R7, R7, R174 ;  /* 0x000000ae07077221 */ /* 0x000fe20000000000 */
[----:B------:R-:W-:Y:S01]  /*4480*/  FADD R161, R158, R171 ;  /* 0x000000ab9ea17221 */ /* 0x000fe20000000000 */
[----:B------:R-:W-:Y:S01]  /*4490*/  FADD R174, R155, R178 ;  /* 0x000000b29bae7221 */ /* 0x000fe20000000000 */
[----:B------:R-:W-:Y:S01]  /*44a0*/  FADD R9, R9, R188 ;  /* 0x000000bc09097221 */ /* 0x000fe20000000000 */
[----:B------:R-:W-:Y:S01]  /*44b0*/  @!P4 FMUL R177, R177, 0.5 ;  /* 0x3f000000b1b1c820 */ /* 0x000fe20000400000 */
[----:B------:R-:W4:Y:S01]  /*44c0*/  MUFU.EX2 R10, R10 ;  /* 0x0000000a000a7308 */ /* 0x000f220000000800 */
[----:B-1----:R-:W-:Y:S01]  /*44d0*/  @!P6 FMUL R179, R179, R179 ;  /* 0x000000b3b3b3e220 */ /* 0x002fe20000400000 */
[----:B--2---:R-:W-:Y:S01]  /*44e0*/  FADD R183, R159, R182 ;  /* 0x000000b69fb77221 */ /* 0x004fe20000000000 */
[----:B------:R-:W-:Y:S01]  /*44f0*/  FADD R154, R163, R154 ;  /* 0x0000009aa39a7221 */ /* 0x000fe20000000000 */
[----:B------:R-:W-:Y:S01]  /*4500*/  FADD R7, R7, R176 ;  /* 0x000000b007077221 */ /* 0x000fe20000000000 */
[----:B------:R-:W-:Y:S01]  /*4510*/  FADD R190, R166, R179 ;  /* 0x000000b3a6be7221 */ /* 0x000fe20000000000 */
[----:B------:R-:W-:Y:S01]  /*4520*/  FADD R174, R174, R183 ;  /* 0x000000b7aeae7221 */ /* 0x000fe20000000000 */
[----:B------:R-:W-:Y:S01]  /*4530*/  F2FP.BF16.F32.PACK_AB R155, R162, R155 ;  /* 0x0000009ba29b723e */ /* 0x000fe200000010ff */
[----:B------:R-:W1:Y:S01]  /*4540*/  MUFU.EX2 R177, R177 ;  /* 0x000000b100b17308 */ /* 0x000e620000000800 */
[----:B---3--:R-:W-:Y:S01]  /*4550*/  @!P3 FMUL R167, R167, R167 ;  /* 0x000000a7a7a7b220 */ /* 0x008fe20000400000 */
[----:B------:R-:W-:Y:S01]  /*4560*/  FADD R161, R161, R190 ;  /* 0x000000bea1a17221 */ /* 0x000fe20000000000 */
[----:B------:R-:W-:Y:S01]  /*4570*/  FADD R9, R9, R174 ;  /* 0x000000ae09097221 */ /* 0x000fe20000000000 */
[----:B------:R-:W-:Y:S01]  /*4580*/  FADD R7, R7, R154 ;  /* 0x0000009a07077221 */ /* 0x000fe20000000000 */
[----:B------:R-:W-:Y:S01]  /*4590*/  FADD R192, R170, R167 ;  /* 0x000000a7aac07221 */ /* 0x000fe20000000000 */
[----:B------:R-:W-:-:S02]  /*45a0*/  F2FP.BF16.F32.PACK_AB R157, R166, R157 ;  /* 0x0000009da69d723e */ /* 0x000fc400000010ff */
[----:B------:R-:W-:Y:S01]  /*45b0*/  F2FP.BF16.F32.PACK_AB R162, R20, R165 ;  /* 0x000000a514a2723e */ /* 0x000fe200000010ff */
[----:B------:R-:W-:Y:S01]  /*45c0*/  FADD R192, R181, R192 ;  /* 0x000000c0b5c07221 */ /* 0x000fe20000000000 */
[----:B----4-:R-:W-:Y:S01]  /*45d0*/  @!P2 FMUL R10, R10, R10 ;  /* 0x0000000a0a0aa220 */ /* 0x010fe20000400000 */
[----:B------:R-:W-:Y:S02]  /*45e0*/  F2FP.BF16.F32.PACK_AB R152, R11, R152 ;  /* 0x000000980b98723e */ /* 0x000fe400000010ff */
[----:B------:R-:W-:Y:S01]  /*45f0*/  FADD R192, R161, R192 ;  /* 0x000000c0a1c07221 */ /* 0x000fe20000000000 */
[----:B------:R-:W-:Y:S01]  /*4600*/  FFMA R3, R10, R3, R7 ;  /* 0x000000030a037223 */ /* 0x000fe20000000007 */
[-C--:B------:R-:W-:Y:S01]  /*4610*/  FMUL R24, R24, R10.reuse ;  /* 0x0000000a18187220 */ /* 0x080fe20000400000 */
[-C--:B------:R-:W-:Y:S01]  /*4620*/  FMUL R25, R25, R10.reuse ;  /* 0x0000000a19197220 */ /* 0x080fe20000400000 */
[----:B------:R-:W-:Y:S01]  /*4630*/  FADD R192, R9, R192 ;  /* 0x000000c009c07221 */ /* 0x000fe20000000000 */
[----:B------:R-:W-:Y:S01]  /*4640*/  MOV R9, UR6 ;  /* 0x0000000600097c02 */ /* 0x000fe20008000f00 */
[----:B-1----:R-:W-:Y:S01]  /*4650*/  @!P4 FMUL R177, R177, R177 ;  /* 0x000000b1b1b1c220 */ /* 0x002fe20000400000 */
[-C--:B------:R-:W-:Y:S01]  /*4660*/  FMUL R28, R28, R10.reuse ;  /* 0x0000000a1c1c7220 */ /* 0x080fe20000400000 */
[----:B------:R-:W-:Y:S01]  /*4670*/  FMUL R29, R29, R10 ;  /* 0x0000000a1d1d7220 */ /* 0x000fe20000400000 */
[----:B------:R-:W-:Y:S01]  /*4680*/  SHF.L.U32 R7, R9, 0x1f, RZ ;  /* 0x0000001f09077819 */ /* 0x000fe200000006ff */
[----:B------:R-:W-:Y:S01]  /*4690*/  FFMA R0, R177, R0, R192 ;  /* 0x00000000b1007223 */ /* 0x000fe200000000c0 */
[-C--:B------:R-:W-:Y:S01]  /*46a0*/  FMUL R32, R32, R10.reuse ;  /* 0x0000000a20207220 */ /* 0x080fe20000400000 */
[-C--:B------:R-:W-:Y:S01]  /*46b0*/  FMUL R33, R33, R10.reuse ;  /* 0x0000000a21217220 */ /* 0x080fe20000400000 */
[----:B------:R1:W2:Y:S01]  /*46c0*/  SYNCS.PHASECHK.TRANS64.TRYWAIT P2, [UR10+0x38000], R7 ;  /* 0x03800007ff0075a7 */ /* 0x0002a2000804014a */
[-C--:B------:R-:W-:Y:S01]  /*46d0*/  FMUL R36, R36, R10.reuse ;  /* 0x0000000a24247220 */ /* 0x080fe20000400000 */
        /* <DEDUP_REMOVED lines=56> */
[----:B------:R-:W-:Y:S01]  /*4a60*/  FMUL R149, R149, R10 ;  /* 0x0000000a95957220 */ /* 0x000fe20000400000 */
[----:B------:R-:W-:Y:S01]  /*4a70*/  F2FP.BF16.F32.PACK_AB R154, R17, R6 ;  /* 0x00000006119a723e */ /* 0x000fe200000010ff */
        /* <DEDUP_REMOVED lines=64> */
[----:B------:R-:W-:-:S02]  /*4e80*/  F2FP.BF16.F32.PACK_AB R158, R21, R18 ;  /* 0x00000012159e723e */ /* 0x000fc400000010ff */
[----:B------:R-:W-:Y:S02]  /*4e90*/  F2FP.BF16.F32.PACK_AB R159, R170, R159 ;  /* 0x0000009faa9f723e */ /* 0x000fe400000010ff */
[----:B------:R-:W-:Y:S02]  /*4ea0*/  F2FP.BF16.F32.PACK_AB R161, R171, R172 ;  /* 0x000000acaba1723e */ /* 0x000fe400000010ff */
[----:B------:R-:W-:Y:S02]  /*4eb0*/  F2FP.BF16.F32.PACK_AB R163, R175, R178 ;  /* 0x000000b2afa3723e */ /* 0x000fe400000010ff */
[----:B------:R-:W-:Y:S02]  /*4ec0*/  F2FP.BF16.F32.PACK_AB R165, R179, R180 ;  /* 0x000000b4b3a5723e */ /* 0x000fe400000010ff */
[----:B------:R-:W-:Y:S01]  /*4ed0*/  F2FP.BF16.F32.PACK_AB R166, R168, R173 ;  /* 0x000000ada8a6723e */ /* 0x000fe200000010ff */
[----:B-12---:R-:W-:Y:S06]  /*4ee0*/  @!P0 BRA `(.L_x_27) ;  /* 0x0000000000048947 */ /* 0x006fec0003800000 */
[----:B------:R-:W-:Y:S01]  /*4ef0*/  BPT.TRAP 0x1 ;  /* 0x000000040000795c */ /* 0x000fe20000300000 */
.L_x_27:
[----:B------:R-:W-:Y:S05]  /*4f00*/  @P2 BRA `(.L_x_28) ;  /* 0x0000000000082947 */ /* 0x000fea0003800000 */
[----:B------:R-:W1:Y:S02]  /*4f10*/  SYNCS.PHASECHK.TRANS64.TRYWAIT P2, [UR10+0x38000], R7 ;  /* 0x03800007ff0075a7 */ /* 0x000e64000804014a */
[----:B-1----:R-:W-:Y:S05]  /*4f20*/  @!P2 BRA `(.L_x_29) ;  /* 0x0000004800a8a947 */ /* 0x002fea0003800000 */
.L_x_28:
[----:B------:R-:W-:Y:S01]  /*4f30*/  R2UR UR10, R184 ;  /* 0x00000000b80a72ca */ /* 0x000fe200000e0000 */
[----:B------:R-:W-:Y:S01]  /*4f40*/  WARPGROUP.ARRIVE ;  /* 0x00000000000079c5 */ /* 0x000fe20000000000 */
[----:B------:R-:W-:Y:S01]  /*4f50*/  UMOV UR11, 0x40000040 ;  /* 0x40000040000b7882 */ /* 0x000fe20000000000 */
[----:B------:R-:W-:Y:S01]  /*4f60*/  UMOV UR15, 0x40000040 ;  /* 0x40000040000f7882 */ /* 0x000fe20000000000 */
[----:B------:R-:W-:-:S09]  /*4f70*/  F2FP.BF16.F32.PACK_AB R167, R167, R182 ;  /* 0x000000b6a7a7723e */ /* 0x000fd200000010ff */
[----:B------:R-:W-:-:S04]  /*4f80*/  ULEA UR10, UR7, UR10, 0xb ;  /* 0x0000000a070a7291 */ /* 0x000fc8000f8e583f */
[----:B------:R-:W-:-:S05]  /*4f90*/  UIADD3 UR14, UR10, 0x80, URZ ;  /* 0x000000800a0e7890 */ /* 0x000fca000fffe03f */
[----:B------:R-:W-:Y:S01]  /*4fa0*/  HGMMA.64x256x16.F32.BF16 R24, R152, gdesc[UR8].tnspB, R24, gsb0 ;  /* 0x43e0000898187df0 */ /* 0x000fe20008001818 */
[----:B------:R-:W-:Y:S02]  /*4fb0*/  UMOV UR11, 0x40000040 ;  /* 0x40000040000b7882 */ /* 0x000fe40000000000 */
[----:B------:R-:W-:Y:S02]  /*4fc0*/  WARPGROUP.DEPBAR.LE gsb0, 0x0 ;  /* 0x00008000000079c5 */ /* 0x000fe40000010000 */
[----:B------:R-:W-:-:S15]  /*4fd0*/  WARPGROUP.ARRIVE ;  /* 0x00000000000079c5 */ /* 0x000fde0000000000 */
[----:B------:R-:W-:-:S08]  /*4fe0*/  NOP ;  /* 0x0000000000007918 */ /* 0x000fd00000000000 */
[----:B------:R-:W-:Y:S01]  /*4ff0*/  HGMMA.64x256x16.F32.BF16 R24, R156, gdesc[UR12].tnspB, R24, gsb0 ;  /* 0x43e0000c9c187df0 */ /* 0x000fe20008001818 */
[----:B------:R-:W-:Y:S01]  /*5000*/  UIADD3 UR14, UR10, 0x100, URZ ;  /* 0x000001000a0e7890 */ /* 0x000fe2000fffe03f */
[----:B------:R-:W-:Y:S01]  /*5010*/  UMOV UR15, 0x40000040 ;  /* 0x40000040000f7882 */ /* 0x000fe20000000000 */
[----:B------:R-:W-:Y:S01]  /*5020*/  UIADD3 UR10, UR10, 0x180, URZ ;  /* 0x000001800a0a7890 */ /* 0x000fe2000fffe03f */
[----:B------:R-:W-:Y:S02]  /*5030*/  WARPGROUP.DEPBAR.LE gsb0, 0x0 ;  /* 0x00008000000079c5 */ /* 0x000fe40000010000 */
[----:B------:R-:W-:-:S15]  /*5040*/  WARPGROUP.ARRIVE ;  /* 0x00000000000079c5 */ /* 0x000fde0000000000 */
[----:B------:R-:W-:-:S07]  /*5050*/  NOP ;  /* 0x0000000000007918 */ /* 0x000fce0000000000 */
[----:B------:R-:W-:Y:S03]  /*5060*/  HGMMA.64x256x16.F32.BF16 R24, R160, gdesc[UR12].tnspB, R24, gsb0 ;  /* 0x43e0000ca0187df0 */ /* 0x000fe60008001818 */
[----:B------:R-:W-:Y:S02]  /*5070*/  WARPGROUP.DEPBAR.LE gsb0, 0x0 ;  /* 0x00008000000079c5 */ /* 0x000fe40000010000 */
[----:B------:R-:W-:-:S15]  /*5080*/  WARPGROUP.ARRIVE ;  /* 0x00000000000079c5 */ /* 0x000fde0000000000 */
[----:B------:R-:W-:-:S08]  /*5090*/  NOP ;  /* 0x0000000000007918 */ /* 0x000fd00000000000 */
[----:B------:R-:W-:Y:S03]  /*50a0*/  HGMMA.64x256x16.F32.BF16 R24, R164, gdesc[UR8].tnspB, R24, gsb0 ;  /* 0x43e00008a4187df0 */ /* 0x000fe60008001818 */
[----:B------:R-:W-:Y:S02]  /*50b0*/  WARPGROUP.DEPBAR.LE gsb0, 0x0 ;  /* 0x00008000000079c5 */ /* 0x000fe40000010000 */
[----:B------:R-:W-:Y:S05]  /*50c0*/  @!P0 BRA `(.L_x_30) ;  /* 0x0000000000048947 */ /* 0x000fea0003800000 */
[----:B------:R-:W-:Y:S01]  /*50d0*/  BPT.TRAP 0x1 ;  /* 0x000000040000795c */ /* 0x000fe20000300000 */
.L_x_30:
[----:B------:R-:W-:Y:S02]  /*50e0*/  R2UR UR11, R16 ;  /* 0x00000000100b72ca */ /* 0x000fe400000e0000 */
[----:B------:R-:W-:-:S13]  /*50f0*/  R2UR UR10, R186 ;  /* 0x00000000ba0a72ca */ /* 0x000fda00000e0000 */
[----:B------:R-:W-:-:S04]  /*5100*/  ULEA UR10, UR10, UR11, 0x3 ;  /* 0x0000000b0a0a7291 */ /* 0x000fc8000f8e183f */
[----:B------:R-:W-:-:S04]  /*5110*/  UIADD3 UR10, UR10, 0x38028, URZ ;  /* 0x000380280a0a7890 */ /* 0x000fc8000fffe03f */
[----:B------:R-:W-:-:S09]  /*5120*/  UPRMT UR10, URZ, 0x654, UR10 ;  /* 0x000006543f0a7896 */ /* 0x000fd2000800000a */
[----:B------:R-:W-:Y:S01]  /*5130*/  SYNCS.ARRIVE.TRANS64.RED.A1T0 RZ, [UR10], RZ ;  /* 0x000000ffffff79a7 */ /* 0x000fe2000810040a */
[----:B------:R-:W-:Y:S05]  /*5140*/  @P1 BRA `(.L_x_31) ;  /* 0x0000000000041947 */ /* 0x000fea0003800000 */
[----:B------:R-:W-:Y:S01]  /*5150*/  BPT.TRAP 0x1 ;  /* 0x000000040000795c */ /* 0x000fe20000300000 */
.L_x_31:
[----:B------:R-:W-:-:S13]  /*5160*/  R2UR UR10, R186 ;  /* 0x00000000ba0a72ca */ /* 0x000fda00000e0000 */
[----:B------:R-:W-:-:S04]  /*5170*/  UIADD3 UR10, UR10, 0x1, URZ ;  /* 0x000000010a0a7890 */ /* 0x000fc8000fffe03f */
[----:B------:R-:W-:-:S04]  /*5180*/  UISETP.NE.AND UP0, UPT, UR10, 0x5, UPT ;  /* 0x000000050a00788c */ /* 0x000fc8000bf05270 */
[----:B------:R-:W-:Y:S01]  /*5190*/  USEL UR11, UR10, URZ, UP0 ;  /* 0x0000003f0a0b7287 */ /* 0x000fe20008000000 */
[----:B------:R-:W-:Y:S11]  /*51a0*/  @!P0 BRA `(.L_x_32) ;  /* 0x0000000000048947 */ /* 0x000ff60003800000 */
[----:B------:R-:W-:Y:S01]  /*51b0*/  BPT.TRAP 0x1 ;  /* 0x000000040000795c */ /* 0x000fe20000300000 */
.L_x_32:
[----:B------:R-:W-:-:S13]  /*51c0*/  R2UR UR10, R16 ;  /* 0x00000000100a72ca */ /* 0x000fda00000e0000 */
[----:B------:R-:W-:-:S04]  /*51d0*/  ULEA UR10, UR11, UR10, 0x3 ;  /* 0x0000000a0b0a7291 */ /* 0x000fc8000f8e183f */
[----:B------:R-:W-:-:S04]  /*51e0*/  UIADD3 UR10, UR10, 0x38028, URZ ;  /* 0x000380280a0a7890 */ /* 0x000fc8000fffe03f */
[----:B------:R-:W-:-:S09]  /*51f0*/  UPRMT UR10, URZ, 0x654, UR10 ;  /* 0x000006543f0a7896 */ /* 0x000fd2000800000a */
[----:B------:R-:W-:Y:S01]  /*5200*/  SYNCS.ARRIVE.TRANS64.RED.A1T0 RZ, [UR10], RZ ;  /* 0x000000ffffff79a7 */ /* 0x000fe2000810040a */
[----:B------:R-:W-:Y:S05]  /*5210*/  @P1 BRA `(.L_x_33) ;  /* 0x0000000000041947 */ /* 0x000fea0003800000 */
[----:B------:R-:W-:Y:S01]  /*5220*/  BPT.TRAP 0x1 ;  /* 0x000000040000795c */ /* 0x000fe20000300000 */
.L_x_33:
[----:B------:R-:W-:Y:S01]  /*5230*/  R2UR UR14, R185 ;  /* 0x00000000b90e72ca */ /* 0x000fe200000e0000 */
[----:B------:R-:W-:Y:S01]  /*5240*/  UIADD3 UR10, UR11, 0x1, URZ ;  /* 0x000000010b0a7890 */ /* 0x000fe2000fffe03f */
[----:B-1----:R-:W-:Y:S01]  /*5250*/  MOV R7, R5 ;  /* 0x0000000500077202 */ /* 0x002fe20000000f00 */
[----:B------:R-:W-:Y:S01]  /*5260*/  UIADD3 UR7, UR7, 0x1, URZ ;  /* 0x0000000107077890 */ /* 0x000fe2000fffe03f */
[----:B------:R-:W-:Y:S01]  /*5270*/  MOV R9, R4 ;  /* 0x0000000400097202 */ /* 0x000fe20000000f00 */
[----:B------:R-:W-:Y:S02]  /*5280*/  UISETP.NE.AND UP0, UPT, UR10, 0x5, UPT ;  /* 0x000000050a00788c */ /* 0x000fe4000bf05270 */
[----:B------:R-:W-:-:S04]  /*5290*/  UISETP.NE.AND UP2, UPT, UR7, 0x5, UPT ;  /* 0x000000050700788c */ /* 0x000fc8000bf45270 */
[----:B------:R-:W-:Y:S02]  /*52a0*/  USEL UR60, UR7, URZ, UP2 ;  /* 0x0000003f073c7287 */ /* 0x000fe40009000000 */
[----:B------:R-:W-:Y:S02]  /*52b0*/  UISETP.GT.AND UP3, UPT, UR14, 0x2, UPT ;  /* 0x000000020e00788c */ /* 0x000fe4000bf64270 */
[----:B------:R-:W-:Y:S02]  /*52c0*/  UIADD3 UR11, UR14, -0x1, URZ ;  /* 0xffffffff0e0b7890 */ /* 0x000fe4000fffe03f */
[----:B------:R-:W-:Y:S02]  /*52d0*/  USEL UR14, UR10, URZ, UP0 ;  /* 0x0000003f0a0e7287 */ /* 0x000fe40008000000 */
[----:B------:R-:W-:Y:S01]  /*52e0*/  PLOP3.LUT P2, PT, PT, PT, UP3, 0x80, 0x0 ;  /* 0x000000000000781c */ /* 0x000fe20003f4f038 */
[----:B------:R-:W-:Y:S01]  /*52f0*/  USEL UR10, URZ, 0x1, UP2 ;  /* 0x000000013f0a7887 */ /* 0x000fe20009000000 */
[----:B------:R-:W-:-:S02]  /*5300*/  MOV R185, UR11 ;  /* 0x0000000b00b97c02 */ /* 0x000fc40008000f00 */
[----:B------:R-:W-:Y:S01]  /*5310*/  MOV R186, UR14 ;  /* 0x0000000e00ba7c02 */ /* 0x000fe20008000f00 */
[----:B------:R-:W-:-:S06]  /*5320*/  ULOP3.LUT UR6, UR6, UR10, URZ, 0x3c, !UPT ;  /* 0x0000000a06067292 */ /* 0x000fcc000f8e3c3f */
[----:B------:R-:W-:Y:S02]  /*5330*/  MOV R11, UR6 ;  /* 0x00000006000b7c02 */ /* 0x000fe40008000f00 */
[----:B------:R-:W-:Y:S05]  /*5340*/  @P2 BRA `(.L_x_34) ;  /* 0xffffffd800e82947 */ /* 0x000fea000383ffff */
.L_x_23:
[----:B------:R-:W1:Y:S01]  /*5350*/  SHFL.BFLY PT, R6, R3, 0x1, 0x1f ;  /* 0x0c201f0003067f89 */ /* 0x000e6200000e0000 */
[----:B------:R-:W-:Y:S01]  /*5360*/  BSSY B0, `(.L_x_35) ;  /* 0x0000023000007945 */ /* 0x000fe20003800000 */
[----:B------:R-:W-:Y:S02]  /*5370*/  MOV R12, 0x3f800000 ;  /* 0x3f800000000c7802 */ /* 0x000fe40000000f00 */
[----:B------:R-:W2:Y:S01]  /*5380*/  SHFL.BFLY PT, R7, R0, 0x1, 0x1f ;  /* 0x0c201f0000077f89 */ /* 0x000ea200000e0000 */
[----:B------:R-:W-:Y:S01]  /*5390*/  MOV R10, 0x7f800000 ;  /* 0x7f800000000a7802 */ /* 0x000fe20000000f00 */
[----:B-1----:R-:W-:Y:S01]  /*53a0*/  FADD R6, R6, R3 ;  /* 0x0000000306067221 */ /* 0x002fe20000000000 */
[----:B--2---:R-:W-:-:S04]  /*53b0*/  FADD R18, R7, R0 ;  /* 0x0000000007127221 */ /* 0x004fc80000000000 */
[----:B------:R-:W1:Y:S01]  /*53c0*/  SHFL.BFLY PT, R9, R6, 0x2, 0x1f ;  /* 0x0c401f0006097f89 */ /* 0x000e6200000e0000 */
[----:B------:R-:W-:-:S03]  /*53d0*/  MOV R7, 0x3f800000 ;  /* 0x3f80000000077802 */ /* 0x000fc60000000f00 */
[----:B------:R-:W2:Y:S01]  /*53e0*/  SHFL.BFLY PT, R19, R18, 0x2, 0x1f ;  /* 0x0c401f0012137f89 */ /* 0x000ea200000e0000 */
[C---:B-1----:R-:W-:Y:S01]  /*53f0*/  FSETP.NE.AND P0, PT, R6.reuse, -R9, PT ;  /* 0x800000090600720b */ /* 0x042fe20003f05000 */
[----:B------:R-:W-:Y:S01]  /*5400*/  FADD R3, R6, R9 ;  /* 0x0000000906037221 */ /* 0x000fe20000000000 */
[----:B------:R-:W-:Y:S01]  /*5410*/  MOV R9, 0x7f800000 ;  /* 0x7f80000000097802 */ /* 0x000fe20000000f00 */
[----:B--2---:R-:W-:-:S10]  /*5420*/  FADD R11, R18, R19 ;  /* 0x00000013120b7221 */ /* 0x004fd40000000000 */
[----:B------:R-:W-:Y:S05]  /*5430*/  @!P0 BRA `(.L_x_36) ;  /* 0x0000000000548947 */ /* 0x000fea0003800000 */
[----:B------:R-:W-:Y:S01]  /*5440*/  IADD3 R0, R3, 0x1800000, RZ ;  /* 0x0180000003007810 */ /* 0x000fe20007ffe0ff */
[----:B------:R-:W-:Y:S03]  /*5450*/  BSSY B1, `(.L_x_37) ;  /* 0x000000c000017945 */ /* 0x000fe60003800000 */
[----:B------:R-:W-:-:S04]  /*5460*/  LOP3.LUT R0, R0, 0x7f800000, RZ, 0xc0, !PT ;  /* 0x7f80000000007812 */ /* 0x000fc800078ec0ff */
[----:B------:R-:W-:-:S13]  /*5470*/  ISETP.GT.U32.AND P0, PT, R0, 0x1ffffff, PT ;  /* 0x01ffffff0000780c */ /* 0x000fda0003f04070 */
[----:B------:R-:W-:Y:S05]  /*5480*/  @P0 BRA `(.L_x_38) ;  /* 0x0000000000100947 */ /* 0x000fea0003800000 */
[----:B------:R-:W-:-:S07]  /*5490*/  MOV R17, 0x54b0 ;  /* 0x000054b000117802 */ /* 0x000fce0000000f00 */
[----:B------:R-:W-:Y:S05]  /*54a0*/  CALL.REL.NOINC `($__internal_0_$__cuda_sm20_rcp_rn_f32_slowpath) ;  /* 0x0000004400f07944 */ /* 0x000fea0003c00000 */
[----:B------:R-:W-:Y:S01]  /*54b0*/  MOV R7, R0 ;  /* 0x0000000000077202 */ /* 0x000fe20000000f00 */
[----:B------:R-:W-:Y:S06]  /*54c0*/  BRA `(.L_x_39) ;  /* 0x0000000000107947 */ /* 0x000fec0003800000 */
.L_x_38:
[----:B------:R-:W1:Y:S02]  /*54d0*/  MUFU.RCP R0, R3 ;  /* 0x0000000300007308 */ /* 0x000e640000001000 */
[----:B-1----:R-:W-:-:S04]  /*54e0*/  FFMA R6, R3, R0, -1 ;  /* 0xbf80000003067423 */ /* 0x002fc80000000000 */
[----:B------:R-:W-:-:S04]  /*54f0*/  FADD.FTZ R7, -R6, -RZ ;  /* 0x800000ff06077221 */ /* 0x000fc80000010100 */
[----:B------:R-:W-:-:S07]  /*5500*/  FFMA R7, R0, R7, R0 ;  /* 0x0000000700077223 */ /* 0x000fce0000000000 */
.L_x_39:
[----:B------:R-:W-:Y:S05]  /*5510*/  BSYNC B1 ;  /* 0x0000000000017941 */ /* 0x000fea0003800000 */
.L_x_37:
[----:B------:R-:W-:Y:S01]  /*5520*/  FSETP.GEU.AND P0, PT, |R3|, 1.175494350822287508e-38, PT ;  /* 0x008000000300780b */ /* 0x000fe20003f0e200 */
[----:B------:R-:W-:-:S12]  /*5530*/  ULDC UR4, c[0x0][0x600] ;  /* 0x0001800000047ab9 */ /* 0x000fd80000000800 */
[----:B------:R-:W-:-:S04]  /*5540*/  @!P0 FMUL R3, R3, 16777216 ;  /* 0x4b80000003038820 */ /* 0x000fc80000400000 */
[----:B------:R-:W1:Y:S02]  /*5550*/  MUFU.LG2 R0, R3 ;  /* 0x0000000300007308 */ /* 0x000e640000000c00 */
[----:B-1----:R-:W-:-:S04]  /*5560*/  @!P0 FADD R0, R0, -24 ;  /* 0xc1c0000000008421 */ /* 0x002fc80000000000 */
[----:B------:R-:W-:-:S04]  /*5570*/  FMUL R0, R0, 0.69314718246459960938 ;  /* 0x3f31721800007820 */ /* 0x000fc80000400000 */
[----:B------:R-:W-:-:S07]  /*5580*/  FFMA R10, R5, UR4, R0 ;  /* 0x00000004050a7c23 */ /* 0x000fce0008000000 */
.L_x_36:
[----:B------:R-:W-:Y:S05]  /*5590*/  BSYNC B0 ;  /* 0x0000000000007941 */ /* 0x000fea0003800000 */
.L_x_35:
[----:B------:R-:W-:Y:S01]  /*55a0*/  FSETP.NE.AND P0, PT, R18, -R19, PT ;  /* 0x800000131200720b */ /* 0x000fe20003f05000 */
[----:B------:R-:W-:Y:S01]  /*55b0*/  ULDC UR4, c[0x0][0x608] ;  /* 0x0001820000047ab9 */ /* 0x000fe20000000800 */
[----:B------:R-:W-:Y:S01]  /*55c0*/  BSSY B0, `(.L_x_40) ;  /* 0x0000059000007945 */ /* 0x000fe20003800000 */
[----:B------:R-:W-:-:S04]  /*55d0*/  FMUL R7, R7, UR4 ;  /* 0x0000000407077c20 */ /* 0x000fc80008400000 */
        /* <DEDUP_REMOVED lines=64> */
[----:B------:R-:W-:Y:S06]  /*59e0*/  @!P0 BRA `(.L_x_41) ;  /* 0x0000000000588947 */ /* 0x000fec0003800000 */
[----:B------:R-:W-:Y:S01]  /*59f0*/  IADD3 R0, R11, 0x1800000, RZ ;  /* 0x018000000b007810 */ /* 0x000fe20007ffe0ff */
[----:B------:R-:W-:Y:S03]  /*5a00*/  BSSY B1, `(.L_x_42) ;  /* 0x000000d000017945 */ /* 0x000fe60003800000 */
[----:B------:R-:W-:-:S04]  /*5a10*/  LOP3.LUT R0, R0, 0x7f800000, RZ, 0xc0, !PT ;  /* 0x7f80000000007812 */ /* 0x000fc800078ec0ff */
[----:B------:R-:W-:-:S13]  /*5a20*/  ISETP.GT.U32.AND P0, PT, R0, 0x1ffffff, PT ;  /* 0x01ffffff0000780c */ /* 0x000fda0003f04070 */
[----:B------:R-:W-:Y:S05]  /*5a30*/  @P0 BRA `(.L_x_43) ;  /* 0x0000000000140947 */ /* 0x000fea0003800000 */
[----:B------:R-:W-:Y:S02]  /*5a40*/  MOV R3, R11 ;  /* 0x0000000b00037202 */ /* 0x000fe40000000f00 */
[----:B------:R-:W-:-:S07]  /*5a50*/  MOV R17, 0x5a70 ;  /* 0x00005a7000117802 */ /* 0x000fce0000000f00 */
[----:B------:R-:W-:Y:S05]  /*5a60*/  CALL.REL.NOINC `($__internal_0_$__cuda_sm20_rcp_rn_f32_slowpath) ;  /* 0x0000004000807944 */ /* 0x000fea0003c00000 */
[----:B------:R-:W-:Y:S01]  /*5a70*/  MOV R12, R0 ;  /* 0x00000000000c7202 */ /* 0x000fe20000000f00 */
[----:B------:R-:W-:Y:S06]  /*5a80*/  BRA `(.L_x_44) ;  /* 0x0000000000107947 */ /* 0x000fec0003800000 */
.L_x_43:
[----:B------:R-:W1:Y:S02]  /*5a90*/  MUFU.RCP R12, R11 ;  /* 0x0000000b000c7308 */ /* 0x000e640000001000 */
[----:B-1----:R-:W-:-:S04]  /*5aa0*/  FFMA R0, R11, R12, -1 ;  /* 0xbf8000000b007423 */ /* 0x002fc8000000000c */
[----:B------:R-:W-:-:S04]  /*5ab0*/  FADD.FTZ R3, -R0, -RZ ;  /* 0x800000ff00037221 */ /* 0x000fc80000010100 */
[----:B------:R-:W-:-:S07]  /*5ac0*/  FFMA R12, R12, R3, R12 ;  /* 0x000000030c0c7223 */ /* 0x000fce000000000c */
.L_x_44:
[----:B------:R-:W-:Y:S05]  /*5ad0*/  BSYNC B1 ;  /* 0x0000000000017941 */ /* 0x000fea0003800000 */
.L_x_42:
[----:B------:R-:W-:Y:S01]  /*5ae0*/  FSETP.GEU.AND P0, PT, |R11|, 1.175494350822287508e-38, PT ;  /* 0x008000000b00780b */ /* 0x000fe20003f0e200 */
[----:B------:R-:W-:-:S12]  /*5af0*/  ULDC UR4, c[0x0][0x600] ;  /* 0x0001800000047ab9 */ /* 0x000fd80000000800 */
[----:B------:R-:W-:-:S04]  /*5b00*/  @!P0 FMUL R11, R11, 16777216 ;  /* 0x4b8000000b0b8820 */ /* 0x000fc80000400000 */
[----:B------:R-:W1:Y:S02]  /*5b10*/  MUFU.LG2 R0, R11 ;  /* 0x0000000b00007308 */ /* 0x000e640000000c00 */
[----:B-1----:R-:W-:-:S04]  /*5b20*/  @!P0 FADD R0, R0, -24 ;  /* 0xc1c0000000008421 */ /* 0x002fc80000000000 */
[----:B------:R-:W-:-:S04]  /*5b30*/  FMUL R9, R0, 0.69314718246459960938 ;  /* 0x3f31721800097820 */ /* 0x000fc80000400000 */
[----:B------:R-:W-:-:S07]  /*5b40*/  FFMA R9, R4, UR4, R9 ;  /* 0x0000000404097c23 */ /* 0x000fce0008000009 */
.L_x_41:
[----:B------:R-:W-:Y:S05]  /*5b50*/  BSYNC B0 ;  /* 0x0000000000007941 */ /* 0x000fea0003800000 */
.L_x_40:
[----:B------:R-:W-:Y:S01]  /*5b60*/  R2UR UR5, R2 ;  /* 0x00000000020572ca */ /* 0x000fe200000e0000 */
[----:B------:R-:W1:Y:S01]  /*5b70*/  S2R R3, SR_TID.X ;  /* 0x0000000000037919 */ /* 0x000e620000002100 */
[----:B------:R-:W-:Y:S01]  /*5b80*/  R2UR UR6, R16 ;  /* 0x00000000100672ca */ /* 0x000fe200000e0000 */
[----:B------:R-:W-:-:S10]  /*5b90*/  ULDC.64 UR8, c[0x0][0x208] ;  /* 0x0000820000087ab9 */ /* 0x000fd40000000a00 */
[----:B------:R-:W-:-:S06]  /*5ba0*/  UIADD3 UR4, UR5, -0x1, URZ ;  /* 0xffffffff05047890 */ /* 0x000fcc000fffe03f */
[----:B------:R-:W-:Y:S01]  /*5bb0*/  ISETP.NE.AND P0, PT, RZ, UR4, PT ;  /* 0x00000004ff007c0c */ /* 0x000fe2000bf05270 */
[----:B------:R-:W-:-:S03]  /*5bc0*/  ULEA UR4, UR5, UR6, 0x3 ;  /* 0x0000000605047291 */ /* 0x000fc6000f8e183f */
[----:B------:R-:W-:Y:S01]  /*5bd0*/  SEL R0, RZ, 0x1, P0 ;  /* 0x00000001ff007807 */ /* 0x000fe20000000000 */
[----:B------:R-:W-:Y:S02]  /*5be0*/  ULDC UR5, c[0x0][0x608] ;  /* 0x0001820000057ab9 */ /* 0x000fe40000000800 */
[----:B------:R-:W-:Y:S01]  /*5bf0*/  FMUL R12, R12, UR5 ;  /* 0x000000050c0c7c20 */ /* 0x000fe20008400000 */
[----:B------:R-:W-:-:S04]  /*5c00*/  SHF.L.U32 R0, R0, 0x1f, RZ ;  /* 0x0000001f00007819 */ /* 0x000fc800000006ff */
[----:B------:R-:W2:Y:S01]  /*5c10*/  SYNCS.PHASECHK.TRANS64.TRYWAIT P0, [UR4+0x38098], R0 ;  /* 0x03809800ff0075a7 */ /* 0x000ea20008000144 */
[C---:B-1----:R-:W-:Y:S02]  /*5c20*/  LOP3.LUT P1, RZ, R3.reuse, 0x3, RZ, 0xc0, !PT ;  /* 0x0000000303ff7812 */ /* 0x042fe4000782c0ff */
[----:B------:R-:W-:Y:S01]  /*5c30*/  LOP3.LUT R18, R3, 0x7f, RZ, 0xc0, !PT ;  /* 0x0000007f03127812 */ /* 0x000fe200078ec0ff */
[----:B--2---:R-:W-:Y:S10]  /*5c40*/  @!P0 BRA `(.L_x_45) ;  /* 0x0000003c00788947 */ /* 0x004ff40003800000 */
.L_x_106:
[----:B------:R-:W-:Y:S01]  /*5c50*/  R2UR UR4, R8 ;  /* 0x00000000080472ca */ /* 0x000fe200000e0000 */
[----:B------:R-:W-:Y:S01]  /*5c60*/  BSSY B0, `(.L_x_46) ;  /* 0x0000019000007945 */ /* 0x000fe20003800000 */
[----:B------:R-:W-:-:S11]  /*5c70*/  SHF.R.U32.HI R19, RZ, 0x5, R18 ;  /* 0x00000005ff137819 */ /* 0x000fd60000011612 */
[----:B------:R-:W-:Y:S01]  /*5c80*/  USHF.L.U32 UR42, UR4, 0x6, URZ ;  /* 0x00000006042a7899 */ /* 0x000fe2000800063f */
[----:B------:R-:W-:Y:S11]  /*5c90*/  @P1 BRA `(.L_x_47) ;  /* 0x0000000000541947 */ /* 0x000ff60003800000 */
[----:B------:R-:W2:Y:S01]  /*5ca0*/  S2UR UR4, SR_CTAID.Y ;  /* 0x00000000000479c3 */ /* 0x000ea20000002600 */
[----:B-1----:R-:W-:Y:S01]  /*5cb0*/  SHF.R.U32.HI R0, RZ, 0x2, R3 ;  /* 0x00000002ff007819 */ /* 0x002fe20000011603 */
[----:B------:R-:W-:Y:S01]  /*5cc0*/  ULDC.64 UR6, c[0x0][0x688] ;  /* 0x0001a20000067ab9 */ /* 0x000fe20000000a00 */
[----:B------:R-:W-:Y:S02]  /*5cd0*/  SHF.L.U32 R3, R19, 0x4, RZ ;  /* 0x0000000413037819 */ /* 0x000fe400000006ff */
[----:B------:R-:W-:-:S03]  /*5ce0*/  LOP3.LUT R0, R0, 0x7, RZ, 0xc0, !PT ;  /* 0x0000000700007812 */ /* 0x000fc600078ec0ff */
[----:B------:R-:W1:Y:S01]  /*5cf0*/  S2UR UR5, SR_CTAID.Z ;  /* 0x00000000000579c3 */ /* 0x000e620000002700 */
[----:B------:R-:W-:-:S04]  /*5d00*/  LOP3.LUT R0, R3, 0xfffffff0, R0, 0xe2, !PT ;  /* 0xfffffff003007812 */ /* 0x000fc800078ee200 */
[----:B------:R-:W-:-:S04]  /*5d10*/  IADD3 R4, R0, UR42, RZ ;  /* 0x0000002a00047c10 */ /* 0x000fc8000fffe0ff */
[----:B------:R-:W-:Y:S01]  /*5d20*/  IADD3 R3, R4, 0x8, RZ ;  /* 0x0000000804037810 */ /* 0x000fe20007ffe0ff */
[----:B--2---:R-:W-:-:S04]  /*5d30*/  UIMAD UR4, UR4, UR6, UR42 ;  /* 0x00000006040472a4 */ /* 0x004fc8000f8e022a */
[----:B-1----:R-:W-:-:S03]  /*5d40*/  UIMAD UR4, UR5, UR7, UR4 ;  /* 0x00000007050472a4 */ /* 0x002fc6000f8e0204 */
[----:B------:R-:W-:Y:S02]  /*5d50*/  ULDC UR5, c[0x0][0x288] ;  /* 0x0000a20000057ab9 */ /* 0x000fe40000000800 */
[----:B------:R-:W-:Y:S02]  /*5d60*/  ISETP.GE.U32.AND P0, PT, R4, UR5, PT ;  /* 0x0000000504007c0c */ /* 0x000fe4000bf06070 */
[----:B------:R-:W-:Y:S02]  /*5d70*/  IADD3 R0, P2, R0, UR4, RZ ;  /* 0x0000000400007c10 */ /* 0x000fe4000ff5e0ff */
[----:B------:R-:W-:Y:S01]  /*5d80*/  ISETP.GE.U32.AND P1, PT, R3, UR5, PT ;  /* 0x0000000503007c0c */ /* 0x000fe2000bf26070 */
[----:B------:R-:W-:Y:S01]  /*5d90*/  ULDC.64 UR4, c[0x0][0x680] ;  /* 0x0001a00000047ab9 */ /* 0x000fe20000000a00 */
[----:B------:R-:W-:Y:S02]  /*5da0*/  IADD3.X R3, RZ, RZ, RZ, P2, !PT ;  /* 0x000000ffff037210 */ /* 0x000fe400017fe4ff */
[----:B------:R-:W-:-:S04]  /*5db0*/  LEA R4, P2, R0, UR4, 0x2 ;  /* 0x0000000400047c11 */ /* 0x000fc8000f8410ff */
[----:B------:R-:W-:-:S05]  /*5dc0*/  LEA.HI.X R5, R0, UR5, R3, 0x2, P2 ;  /* 0x0000000500057c11 */ /* 0x000fca00090f1403 */
[----:B------:R2:W-:Y:S04]  /*5dd0*/  @!P0 STG.E desc[UR8][R4.64], R10 ;  /* 0x0000000a04008986 */ /* 0x0005e8000c101908 */
[----:B------:R2:W-:Y:S02]  /*5de0*/  @!P1 STG.E desc[UR8][R4.64+0x20], R9 ;  /* 0x0000200904009986 */ /* 0x0005e4000c101908 */
.L_x_47:
[----:B------:R-:W-:Y:S05]  /*5df0*/  BSYNC B0 ;  /* 0x0000000000007941 */ /* 0x000fea0003800000 */
.L_x_46:
[----:B------:R-:W-:Y:S01]  /*5e00*/  ULDC.64 UR4, c[0x0][0x730] ;  /* 0x0001cc0000047ab9 */ /* 0x000fe20000000a00 */
[-C--:B------:R-:W-:Y:S01]  /*5e10*/  FMUL R26, R26, R12.reuse ;  /* 0x0000000c1a1a7220 */ /* 0x080fe20000400000 */
[----:B------:R-:W-:Y:S01]  /*5e20*/  ISETP.NE.U32.AND P0, PT, RZ, UR4, PT ;  /* 0x00000004ff007c0c */ /* 0x000fe2000bf05070 */
[-C--:B------:R-:W-:Y:S01]  /*5e30*/  FMUL R27, R27, R12.reuse ;  /* 0x0000000c1b1b7220 */ /* 0x080fe20000400000 */
[-C--:B------:R-:W-:Y:S01]  /*5e40*/  FMUL R30, R30, R12.reuse ;  /* 0x0000000c1e1e7220 */ /* 0x080fe20000400000 */
[-C--:B------:R-:W-:Y:S01]  /*5e50*/  FMUL R31, R31, R12.reuse ;  /* 0x0000000c1f1f7220 */ /* 0x080fe20000400000 */
[----:B------:R-:W-:Y:S01]  /*5e60*/  ISETP.NE.AND.EX P0, PT, RZ, UR5, PT, P0 ;  /* 0x00000005ff007c0c */ /* 0x000fe2000bf05300 */
        /* <DEDUP_REMOVED lines=60> */
[----:B------:R-:W-:Y:S06]  /*6230*/  @P0 BRA `(.L_x_48) ;  /* 0x0000000000200947 */ /* 0x000fec0003800000 */
[----:B------:R-:W-:Y:S02]  /*6240*/  ULDC.64 UR4, c[0x0][0x728] ;  /* 0x0001ca0000047ab9 */ /* 0x000fe40000000a00 */
[----:B------:R-:W-:-:S04]  /*6250*/  ISETP.NE.U32.AND P0, PT, RZ, UR4, PT ;  /* 0x00000004ff007c0c */ /* 0x000fc8000bf05070 */
[----:B------:R-:W-:-:S13]  /*6260*/  ISETP.NE.AND.EX P0, PT, RZ, UR5, PT, P0 ;  /* 0x00000005ff007c0c */ /* 0x000fda000bf05300 */
[----:B------:R-:W-:Y:S05]  /*6270*/  @!P0 BRA `(.L_x_49) ;  /* 0x00000000000c8947 */ /* 0x000fea0003800000 */
[----:B-12---:R-:W1:Y:S02]  /*6280*/  LDC.64 R4, c[0x0][0x728] ;  /* 0x0001ca00ff047b82 */ /* 0x006e640000000a00 */
[----:B-1----:R4:W5:Y:S01]  /*6290*/  LDG.E R22, desc[UR8][R4.64] ;  /* 0x0000000804167981 */ /* 0x002962000c1e1900 */
[----:B------:R-:W-:Y:S05]  /*62a0*/  BRA `(.L_x_48) ;  /* 0x0000000000047947 */ /* 0x000fea0003800000 */
.L_x_49:
[----:B------:R-:W3:Y:S02]  /*62b0*/  LDC R22, c[0x0][0x720] ;  /* 0x0001c800ff167b82 */ /* 0x000ee40000000800 */
.L_x_48:
[----:B-1----:R-:W-:-:S04]  /*62c0*/  MOV R0, RZ ;  /* 0x000000ff00007202 */ /* 0x002fc80000000f00 */
[----:B------:R-:W-:-:S13]  /*62d0*/  LOP3.LUT P0, RZ, R0, 0x1bf, RZ, 0xc0, !PT ;  /* 0x000001bf00ff7812 */ /* 0x000fda000780c0ff */
[----:B------:R-:W-:Y:S05]  /*62e0*/  @!P0 BRA `(.L_x_50) ;  /* 0x0000000000408947 */ /* 0x000fea0003800000 */
[----:B------:R-:W-:Y:S01]  /*62f0*/  MOV R14, 0x0 ;  /* 0x00000000000e7802 */ /* 0x000fe20000000f00 */
[----:B------:R-:W-:Y:S01]  /*6300*/  ULDC.64 UR4, c[0x4][0x70] ;  /* 0x01001c0000047ab9 */ /* 0x000fe20000000a00 */
[----:B------:R-:W-:Y:S01]  /*6310*/  ULDC.64 UR6, c[0x4][0x8] ;  /* 0x0100020000067ab9 */ /* 0x000fe20000000a00 */
[----:B--2-4-:R-:W-:Y:S02]  /*6320*/  MOV R4, UR4 ;  /* 0x0000000400047c02 */ /* 0x014fe40008000f00 */
[----:B------:R-:W-:Y:S01]  /*6330*/  MOV R5, UR5 ;  /* 0x0000000500057c02 */ /* 0x000fe20008000f00 */
[----:B------:R-:W1:Y:S01]  /*6340*/  LDC.64 R14, c[0x4][R14] ;  /* 0x010000000e0e7b82 */ /* 0x000e620000000a00 */
[----:B------:R-:W-:Y:S01]  /*6350*/  ULDC.64 UR4, c[0x4][0x78] ;  /* 0x01001e0000047ab9 */ /* 0x000fe20000000a00 */
[----:B------:R-:W-:Y:S02]  /*6360*/  MOV R10, UR6 ;  /* 0x00000006000a7c02 */ /* 0x000fe40008000f00 */
[----:B------:R-:W-:-:S02]  /*6370*/  MOV R6, UR4 ;  /* 0x0000000400067c02 */ /* 0x000fc40008000f00 */
[----:B------:R-:W-:Y:S02]  /*6380*/  MOV R7, UR5 ;  /* 0x0000000500077c02 */ /* 0x000fe40008000f00 */
[----:B------:R-:W-:Y:S02]  /*6390*/  MOV R11, UR7 ;  /* 0x00000007000b7c02 */ /* 0x000fe40008000f00 */
[----:B------:R-:W-:Y:S02]  /*63a0*/  MOV R8, 0x70 ;  /* 0x0000007000087802 */ /* 0x000fe40000000f00 */
[----:B------:R-:W-:Y:S02]  /*63b0*/  MOV R12, 0x1 ;  /* 0x00000001000c7802 */ /* 0x000fe40000000f00 */
[----:B------:R-:W-:-:S07]  /*63c0*/  MOV R13, RZ ;  /* 0x000000ff000d7202 */ /* 0x000fce0000000f00 */
[----:B------:R-:W-:-:S07]  /*63d0*/  LEPC R20, `(.L_x_50) ;  /* 0x000000001014794e */ /* 0x000fce0000000000 */
[----:B-1-3-5:R-:W-:Y:S05]  /*63e0*/  CALL.ABS.NOINC R14 ;  /* 0x000000000e007343 */ /* 0x02afea0003c00000 */
.L_x_50:
[----:B------:R-:W-:Y:S02]  /*63f0*/  R2UR UR4, R2 ;  /* 0x00000000020472ca */ /* 0x000fe400000e0000 */
[----:B------:R-:W-:-:S11]  /*6400*/  R2UR UR5, R16 ;  /* 0x00000000100572ca */ /* 0x000fd600000e0000 */
[----:B------:R-:W-:Y:S02]  /*6410*/  UIADD3 UR4, UR4, -0x1, URZ ;  /* 0xffffffff04047890 */ /* 0x000fe4000fffe03f */
[----:B------:R-:W-:-:S04]  /*6420*/  MOV R17, UR5 ;  /* 0x0000000500117c02 */ /* 0x000fc80008000f00 */
[----:B------:R-:W-:-:S05]  /*6430*/  MOV R0, UR4 ;  /* 0x0000000400007c02 */ /* 0x000fca0008000f00 */
[----:B------:R-:W-:-:S05]  /*6440*/  IMAD R17, R0, 0x2200, R17 ;  /* 0x0000220000117824 */ /* 0x000fca00078e0211 */
        /* <DEDUP_REMOVED lines=18> */
.L_x_51:
[----:B--2-4-:R-:W1:Y:S01]  /*6570*/  S2R R5, SR_TID.X ;  /* 0x0000000000057919 */ /* 0x014e620000002100 */
[----:B------:R-:W-:Y:S01]  /*6580*/  ULDC.64 UR4, c[0x0][0x730] ;  /* 0x0001cc0000047ab9 */ /* 0x000fe20000000a00 */
[----:B------:R-:W-:Y:S02]  /*6590*/  IADD3 R18, R18, 0x1f, RZ ;  /* 0x0000001f12127810 */ /* 0x000fe40007ffe0ff */
[----:B------:R-:W-:Y:S02]  /*65a0*/  ISETP.NE.U32.AND P0, PT, RZ, UR4, PT ;  /* 0x00000004ff007c0c */ /* 0x000fe4000bf05070 */
[----:B------:R-:W-:Y:S02]  /*65b0*/  ISETP.GT.U32.AND P1, PT, R18, 0x3e, PT ;  /* 0x0000003e1200780c */ /* 0x000fe40003f24070 */
[----:B------:R-:W-:-:S13]  /*65c0*/  ISETP.NE.AND.EX P0, PT, RZ, UR5, PT, P0 ;  /* 0x00000005ff007c0c */ /* 0x000fda000bf05300 */
[----:B---3-5:R-:W2:Y:S01]  /*65d0*/  @P0 LDC R22, c[0x0][0x720] ;  /* 0x0001c800ff160b82 */ /* 0x028ea20000000800 */
[----:B-1----:R-:W-:Y:S02]  /*65e0*/  SHF.L.U32 R0, R5, 0x5, RZ ;  /* 0x0000000505007819 */ /* 0x002fe400000006ff */
[----:B------:R-:W-:Y:S02]  /*65f0*/  SHF.R.U32.HI R4, RZ, 0x1, R5 ;  /* 0x00000001ff047819 */ /* 0x000fe40000011605 */
[C---:B------:R-:W-:Y:S02]  /*6600*/  LOP3.LUT R3, R0.reuse, 0xc0, RZ, 0xc0, !PT ;  /* 0x000000c000037812 */ /* 0x040fe400078ec0ff */
[----:B------:R-:W-:Y:S02]  /*6610*/  LOP3.LUT R6, R0, 0x20, RZ, 0xc0, !PT ;  /* 0x0000002000067812 */ /* 0x000fe400078ec0ff */
[----:B------:R-:W-:Y:S02]  /*6620*/  LOP3.LUT R3, R3, 0x8, R4, 0xf8, !PT ;  /* 0x0000000803037812 */ /* 0x000fe400078ef804 */
[----:B------:R-:W-:-:S02]  /*6630*/  SHF.L.U32 R4, R5, 0x2, RZ ;  /* 0x0000000205047819 */ /* 0x000fc400000006ff */
[----:B------:R-:W-:Y:S01]  /*6640*/  LEA R6, R19, R6, 0x9 ;  /* 0x0000000613067211 */ /* 0x000fe200078e48ff */
[-C--:B--2---:R-:W-:Y:S01]  /*6650*/  FMUL R25, R25, R22.reuse ;  /* 0x0000001619197220 */ /* 0x084fe20000400000 */
[----:B------:R-:W-:Y:S01]  /*6660*/  LOP3.LUT R3, R3, 0x18, R4, 0x78, !PT ;  /* 0x0000001803037812 */ /* 0x000fe200078e7804 */
[-C--:B------:R-:W-:Y:S01]  /*6670*/  FMUL R4, R24, R22.reuse ;  /* 0x0000001618047220 */ /* 0x080fe20000400000 */
[----:B------:R-:W-:Y:S01]  /*6680*/  LOP3.LUT R0, R0, 0x100, RZ, 0xc0, !PT ;  /* 0x0000010000007812 */ /* 0x000fe200078ec0ff */
[-C--:B------:R-:W-:Y:S01]  /*6690*/  FMUL R9, R34, R22.reuse ;  /* 0x0000001622097220 */ /* 0x080fe20000400000 */
[-C--:B------:R-:W-:Y:S01]  /*66a0*/  FMUL R18, R35, R22.reuse ;  /* 0x0000001623127220 */ /* 0x080fe20000400000 */
[----:B------:R-:W-:Y:S01]  /*66b0*/  LOP3.LUT P0, RZ, R5, 0x4, RZ, 0xc0, !PT ;  /* 0x0000000405ff7812 */ /* 0x000fe2000780c0ff */
[----:B------:R-:W-:Y:S01]  /*66c0*/  FMUL R5, R26, R22 ;  /* 0x000000161a057220 */ /* 0x000fe20000400000 */
[----:B------:R-:W-:Y:S01]  /*66d0*/  IADD3 R0, R3, R6, R0 ;  /* 0x0000000603007210 */ /* 0x000fe20007ffe000 */
        /* <DEDUP_REMOVED lines=13> */
[----:B------:R-:W-:Y:S01]  /*67b0*/  F2FP.BF16.F32.PACK_AB R9, R18, R9 ;  /* 0x000000091209723e */ /* 0x000fe200000010ff */
[-C--:B------:R-:W-:Y:S01]  /*67c0*/  FMUL R3, R40, R22.reuse ;  /* 0x0000001628037220 */ /* 0x080fe20000400000 */
[----:B------:R-:W-:Y:S01]  /*67d0*/  MOV R18, 0x10 ;  /* 0x0000001000127802 */ /* 0x000fe20000000f00 */
[-C--:B------:R-:W-:Y:S01]  /*67e0*/  FMUL R13, R43, R22.reuse ;  /* 0x000000162b0d7220 */ /* 0x080fe20000400000 */
[----:B------:R-:W-:Y:S01]  /*67f0*/  LEA R25, R0, R17, 0x1 ;  /* 0x0000001100197211 */ /* 0x000fe200078e08ff */
[-C--:B------:R-:W-:Y:S01]  /*6800*/  FMUL R42, R42, R22.reuse ;  /* 0x000000162a2a7220 */ /* 0x080fe20000400000 */
[----:B------:R-:W-:Y:S01]  /*6810*/  F2FP.BF16.F32.PACK_AB R5, R6, R5 ;  /* 0x000000050605723e */ /* 0x000fe200000010ff */
[-C--:B------:R-:W-:Y:S01]  /*6820*/  FMUL R14, R45, R22.reuse ;  /* 0x000000162d0e7220 */ /* 0x080fe20000400000 */
        /* <DEDUP_REMOVED lines=112> */
[----:B------:R-:W-:Y:S02]  /*6f30*/  SEL R0, R18, 0xfffffff0, !P0 ;  /* 0xfffffff012007807 */ /* 0x000fe40004000000 */
[----:B------:R-:W-:Y:S01]  /*6f40*/  IADD3 R27, R25, 0x1000, RZ ;  /* 0x00001000191b7810 */ /* 0x000fe20007ffe0ff */
[----:B------:R-:W-:Y:S06]  /*6f50*/  @P1 BRA `(.L_x_52) ;  /* 0x0000000000041947 */ /* 0x000fec0003800000 */
[----:B------:R-:W-:-:S04]  /*6f60*/  DEPBAR.LE SB0, 0x1 ;  /* 0x000080400000791a */ /* 0x000fc80000000000 */
.L_x_52:
[----:B------:R-:W-:Y:S05]  /*6f70*/  WARPSYNC.ALL ;  /* 0x0000000000007948 */ /* 0x000fea0003800000 */
[----:B------:R-:W-:Y:S01]  /*6f80*/  BAR.SYNC.DEFER_BLOCKING 0x1, 0x80 ;  /* 0x0042000000007b1d */ /* 0x000fe20000010000 */
[C---:B------:R-:W-:Y:S02]  /*6f90*/  LEA R27, R0.reuse, R27, 0x1 ;  /* 0x0000001b001b7211 */ /* 0x040fe400078e08ff */
[----:B------:R-:W-:Y:S02]  /*6fa0*/  LEA R0, R0, R25, 0x1 ;  /* 0x0000001900007211 */ /* 0x000fe400078e08ff */
[----:B------:R-:W-:Y:S01]  /*6fb0*/  F2FP.BF16.F32.PACK_AB R20, R20, R23 ;  /* 0x000000171414723e */ /* 0x000fe200000010ff */
[----:B------:R-:W-:Y:S01]  /*6fc0*/  BSSY B0, `(.L_x_53) ;  /* 0x000001c000007945 */ /* 0x000fe20003800000 */
[----:B------:R-:W-:-:S02]  /*6fd0*/  F2FP.BF16.F32.PACK_AB R12, R12, R3 ;  /* 0x000000030c0c723e */ /* 0x000fc400000010ff */
[----:B------:R-:W-:Y:S02]  /*6fe0*/  F2FP.BF16.F32.PACK_AB R13, R13, R42 ;  /* 0x0000002a0d0d723e */ /* 0x000fe400000010ff */
[----:B------:R-:W-:Y:S02]  /*6ff0*/  F2FP.BF16.F32.PACK_AB R14, R14, R19 ;  /* 0x000000130e0e723e */ /* 0x000fe400000010ff */
[----:B------:R-:W-:Y:S02]  /*7000*/  F2FP.BF16.F32.PACK_AB R15, R15, R46 ;  /* 0x0000002e0f0f723e */ /* 0x000fe400000010ff */
[----:B------:R-:W-:Y:S02]  /*7010*/  F2FP.BF16.F32.PACK_AB R21, R21, R50 ;  /* 0x000000321515723e */ /* 0x000fe400000010ff */
[----:B------:R-:W-:Y:S02]  /*7020*/  F2FP.BF16.F32.PACK_AB R22, R53, R52 ;  /* 0x000000343516723e */ /* 0x000fe400000010ff */
[----:B------:R-:W-:Y:S01]  /*7030*/  F2FP.BF16.F32.PACK_AB R23, R55, R54 ;  /* 0x000000363717723e */ /* 0x000fe200000010ff */
[----:B------:R1:W-:Y:S04]  /*7040*/  STSM.16.M88.4 [R25], R4 ;  /* 0x0000000419007844 */ /* 0x0003e80000000200 */
[----:B------:R1:W-:Y:S01]  /*7050*/  STSM.16.M88.4 [R0], R8 ;  /* 0x0000000800007844 */ /* 0x0003e20000000200 */
[----:B------:R-:W-:Y:S01]  /*7060*/  @!PT LDS RZ, [RZ] ;  /* 0x00000000fffff984 */ /* 0x000fe20000000800 */
[----:B------:R-:W-:Y:S01]  /*7070*/  @!PT LDS RZ, [RZ] ;  /* 0x00000000fffff984 */ /* 0x000fe20000000800 */
[----:B------:R-:W-:Y:S01]  /*7080*/  @!PT LDS RZ, [RZ] ;  /* 0x00000000fffff984 */ /* 0x000fe20000000800 */
[----:B------:R-:W-:Y:S01]  /*7090*/  @!PT LDS RZ, [RZ] ;  /* 0x00000000fffff984 */ /* 0x000fe20000000800 */
[----:B------:R2:W-:Y:S06]  /*70a0*/  MEMBAR.ALL.CTA ;  /* 0x0000000000007992 */ /* 0x0005ec0000008000 */
[----:B--2---:R-:W2:Y:S02]  /*70b0*/  FENCE.VIEW.ASYNC.S ;  /* 0x00000000000073c6 */ /* 0x004ea40000000000 */
[----:B--2---:R-:W-:Y:S06]  /*70c0*/  BAR.SYNC.DEFER_BLOCKING 0x1, 0x80 ;  /* 0x0042000000007b1d */ /* 0x004fec0000010000 */
[----:B------:R-:W-:Y:S05]  /*70d0*/  @P1 BRA `(.L_x_54) ;  /* 0x0000000000281947 */ /* 0x000fea0003800000 */
[----:B------:R-:W-:Y:S01]  /*70e0*/  S2UR UR44, SR_CTAID.Z ;  /* 0x00000000002c79c3 */ /* 0x000fe20000002700 */
[----:B------:R-:W-:Y:S01]  /*70f0*/  ULDC.64 UR4, c[0x0][0x198] ;  /* 0x0000660000047ab9 */ /* 0x000fe20000000a00 */
[----:B------:R-:W-:Y:S01]  /*7100*/  R2UR UR40, R17 ;  /* 0x00000000112872ca */ /* 0x000fe200000e0000 */
[----:B------:R-:W-:Y:S01]  /*7110*/  UIADD3 UR4, UP0, UR4, 0x670, URZ ;  /* 0x0000067004047890 */ /* 0x000fe2000ff1e03f */
[----:B------:R-:W-:-:S03]  /*7120*/  UMOV UR41, URZ ;  /* 0x0000003f00297c82 */ /* 0x000fc60008000000 */
[----:B------:R-:W-:Y:S01]  /*7130*/  UIADD3.X UR5, URZ, UR5, URZ, UP0, !UPT ;  /* 0x000000053f057290 */ /* 0x000fe200087fe43f */
[----:B------:R-:W2:Y:S08]  /*7140*/  S2UR UR43, SR_CTAID.Y ;  /* 0x00000000002b79c3 */ /* 0x000eb00000002600 */
[----:B--2---:R2:W-:Y:S01]  /*7150*/  UTMASTG.4D [UR40], [UR4] ;  /* 0x00000028040073b5 */ /* 0x0045e20008018000 */
[----:B------:R0:W-:Y:S01]  /*7160*/  UTMACMDFLUSH ;  /* 0x00000000000079b7 */ /* 0x0001e20000000000 */
[----:B--2---:R-:W-:-:S04]  /*7170*/  DEPBAR.LE SB0, 0x1 ;  /* 0x000080400000791a */ /* 0x004fc80000000000 */
.L_x_54:
[----:B------:R-:W-:Y:S05]  /*7180*/  BSYNC B0 ;  /* 0x0000000000007941 */ /* 0x000fea0003800000 */
.L_x_53:
[----:B------:R-:W-:Y:S01]  /*7190*/  BAR.SYNC.DEFER_BLOCKING 0x1, 0x80 ;  /* 0x0042000000007b1d */ /* 0x000fe20000010000 */
[----:B-1----:R-:W-:Y:S02]  /*71a0*/  F2FP.BF16.F32.PACK_AB R4, R57, R56 ;  /* 0x000000383904723e */ /* 0x002fe400000010ff */
[----:B------:R-:W-:Y:S02]  /*71b0*/  F2FP.BF16.F32.PACK_AB R5, R59, R58 ;  /* 0x0000003a3b05723e */ /* 0x000fe400000010ff */
[----:B------:R-:W-:Y:S01]  /*71c0*/  F2FP.BF16.F32.PACK_AB R6, R61, R60 ;  /* 0x0000003c3d06723e */ /* 0x000fe200000010ff */
[----:B------:R-:W-:Y:S01]  /*71d0*/  BSSY B0, `(.L_x_55) ;  /* 0x000001c000007945 */ /* 0x000fe20003800000 */
[----:B------:R-:W-:Y:S02]  /*71e0*/  F2FP.BF16.F32.PACK_AB R7, R63, R62 ;  /* 0x0000003e3f07723e */ /* 0x000fe400000010ff */
[----:B------:R-:W-:Y:S02]  /*71f0*/  F2FP.BF16.F32.PACK_AB R8, R65, R64 ;  /* 0x000000404108723e */ /* 0x000fe400000010ff */
[----:B------:R-:W-:-:S02]  /*7200*/  F2FP.BF16.F32.PACK_AB R9, R67, R66 ;  /* 0x000000424309723e */ /* 0x000fc400000010ff */
[----:B------:R-:W-:Y:S02]  /*7210*/  F2FP.BF16.F32.PACK_AB R10, R69, R68 ;  /* 0x00000044450a723e */ /* 0x000fe400000010ff */
[----:B------:R-:W-:Y:S01]  /*7220*/  F2FP.BF16.F32.PACK_AB R11, R71, R70 ;  /* 0x00000046470b723e */ /* 0x000fe200000010ff */
[----:B------:R1:W-:Y:S04]  /*7230*/  STSM.16.M88.4 [R25+0x1000], R12 ;  /* 0x0010000c19007844 */ /* 0x0003e80000000200 */
[----:B------:R1:W-:Y:S01]  /*7240*/  STSM.16.M88.4 [R0+0x1000], R20 ;  /* 0x0010001400007844 */ /* 0x0003e20000000200 */
        /* <DEDUP_REMOVED lines=9> */
[----:B------:R-:W-:Y:S01]  /*72e0*/  R2UR UR8, R17 ;  /* 0x00000000110872ca */ /* 0x000fe200000e0000 */
[----:B------:R-:W-:Y:S01]  /*72f0*/  ULDC.64 UR4, c[0x0][0x198] ;  /* 0x0000660000047ab9 */ /* 0x000fe20000000a00 */
[----:B------:R-:W-:Y:S01]  /*7300*/  UMOV UR9, 0x20 ;  /* 0x0000002000097882 */ /* 0x000fe20000000000 */
[----:B------:R-:W-:Y:S01]  /*7310*/  UIADD3 UR4, UP0, UR4, 0x670, URZ ;  /* 0x0000067004047890 */ /* 0x000fe2000ff1e03f */
[----:B------:R-:W-:-:S03]  /*7320*/  UMOV UR10, UR42 ;  /* 0x0000002a000a7c82 */ /* 0x000fc60008000000 */
[----:B------:R-:W2:Y:S01]  /*7330*/  S2UR UR11, SR_CTAID.Y ;  /* 0x00000000000b79c3 */ /* 0x000ea20000002600 */
[----:B------:R-:W-:-:S05]  /*7340*/  UIADD3.X UR5, URZ, UR5, URZ, UP0, !UPT ;  /* 0x000000053f057290 */ /* 0x000fca00087fe43f */
[----:B------:R-:W-:-:S09]  /*7350*/  UIADD3 UR8, UR8, 0x1000, URZ ;  /* 0x0000100008087890 */ /* 0x000fd2000fffe03f */
[----:B--2---:R2:W-:Y:S01]  /*7360*/  UTMASTG.4D [UR8], [UR4] ;  /* 0x00000008040073b5 */ /* 0x0045e20008018000 */
[----:B------:R0:W-:Y:S01]  /*7370*/  UTMACMDFLUSH ;  /* 0x00000000000079b7 */ /* 0x0001e20000000000 */
[----:B--2---:R-:W-:-:S04]  /*7380*/  DEPBAR.LE SB0, 0x1 ;  /* 0x000080400000791a */ /* 0x004fc80000000000 */
.L_x_56:
[----:B------:R-:W-:Y:S05]  /*7390*/  BSYNC B0 ;  /* 0x0000000000007941 */ /* 0x000fea0003800000 */
.L_x_55:
        /* <DEDUP_REMOVED lines=24> */
[----:B------:R-:W-:Y:S01]  /*7520*/  UMOV UR9, 0x40 ;  /* 0x0000004000097882 */ /* 0x000fe20000000000 */
[----:B------:R-:W-:Y:S02]  /*7530*/  UMOV UR10, UR42 ;  /* 0x0000002a000a7c82 */ /* 0x000fe40008000000 */
[----:B------:R-:W-:Y:S01]  /*7540*/  UIADD3.X UR5, URZ, UR5, URZ, UP0, !UPT ;  /* 0x000000053f057290 */ /* 0x000fe200087fe43f */
[----:B------:R-:W2:Y:S08]  /*7550*/  S2UR UR11, SR_CTAID.Y ;  /* 0x00000000000b79c3 */ /* 0x000eb00000002600 */
[----:B--2---:R2:W-:Y:S01]  /*7560*/  UTMASTG.4D [UR8], [UR4] ;  /* 0x00000008040073b5 */ /* 0x0045e20008018000 */
[----:B------:R0:W-:Y:S01]  /*7570*/  UTMACMDFLUSH ;  /* 0x00000000000079b7 */ /* 0x0001e20000000000 */
[----:B--2---:R-:W-:-:S04]  /*7580*/  DEPBAR.LE SB0, 0x1 ;  /* 0x000080400000791a */ /* 0x004fc80000000000 */
.L_x_58:
[----:B------:R-:W-:Y:S05]  /*7590*/  BSYNC B0 ;  /* 0x0000000000007941 */ /* 0x000fea0003800000 */
.L_x_57:
        /* <DEDUP_REMOVED lines=32> */
.L_x_60:
[----:B------:R-:W-:Y:S05]  /*77a0*/  BSYNC B0 ;  /* 0x0000000000007941 */ /* 0x000fea0003800000 */
.L_x_59:
[----:B------:R-:W-:Y:S01]  /*77b0*/  BAR.SYNC.DEFER_BLOCKING 0x1, 0x80 ;  /* 0x0042000000007b1d */ /* 0x000fe20000010000 */
[----:B------:R-:W-:Y:S02]  /*77c0*/  F2FP.BF16.F32.PACK_AB R104, R105, R104 ;  /* 0x000000686968723e */ /* 0x000fe400000010ff */
        /* <DEDUP_REMOVED lines=15> */
[----:B---3--:R-:W3:Y:S02]  /*78c0*/  FENCE.VIEW.ASYNC.S ;  /* 0x00000000000073c6 */ /* 0x008ee40000000000 */
[----:B---3--:R-:W-:Y:S06]  /*78d0*/  BAR.SYNC.DEFER_BLOCKING 0x1, 0x80 ;  /* 0x0042000000007b1d */ /* 0x008fec0000010000 */
        /* <DEDUP_REMOVED lines=8> */
[----:B------:R-:W3:Y:S08]  /*7960*/  S2UR UR11, SR_CTAID.Y ;  /* 0x00000000000b79c3 */ /* 0x000ef00000002600 */
[----:B---3--:R3:W-:Y:S01]  /*7970*/  UTMASTG.4D [UR8], [UR4] ;  /* 0x00000008040073b5 */ /* 0x0087e20008018000 */
[----:B------:R0:W-:Y:S01]  /*7980*/  UTMACMDFLUSH ;  /* 0x00000000000079b7 */ /* 0x0001e20000000000 */
[----:B---3--:R-:W-:-:S04]  /*7990*/  DEPBAR.LE SB0, 0x1 ;  /* 0x000080400000791a */ /* 0x008fc80000000000 */
.L_x_62:
[----:B------:R-:W-:Y:S05]  /*79a0*/  BSYNC B0 ;  /* 0x0000000000007941 */ /* 0x000fea0003800000 */
.L_x_61:
        /* <DEDUP_REMOVED lines=17> */
[----:B----4-:R-:W4:Y:S02]  /*7ac0*/  FENCE.VIEW.ASYNC.S ;  /* 0x00000000000073c6 */ /* 0x010f240000000000 */
[----:B----4-:R-:W-:Y:S06]  /*7ad0*/  BAR.SYNC.DEFER_BLOCKING 0x1, 0x80 ;  /* 0x0042000000007b1d */ /* 0x010fec0000010000 */
[----:B------:R-:W-:Y:S05]  /*7ae0*/  @P1 BRA `(.L_x_64) ;  /* 0x0000000000301947 */ /* 0x000fea0003800000 */
[----:B------:R-:W-:Y:S01]  /*7af0*/  S2UR UR12, SR_CTAID.Z ;  /* 0x00000000000c79c3 */ /* 0x000fe20000002700 */
[----:B------:R-:W-:Y:S01]  /*7b00*/  R2UR UR8, R17 ;  /* 0x00000000110872ca */ /* 0x000fe200000e0000 */
[----:B------:R-:W-:Y:S01]  /*7b10*/  ULDC.64 UR4, c[0x0][0x198] ;  /* 0x0000660000047ab9 */ /* 0x000fe20000000a00 */
[----:B------:R-:W-:Y:S01]  /*7b20*/  UMOV UR9, 0xa0 ;  /* 0x000000a000097882 */ /* 0x000fe20000000000 */
[----:B------:R-:W-:Y:S01]  /*7b30*/  UIADD3 UR4, UP0, UR4, 0x670, URZ ;  /* 0x0000067004047890 */ /* 0x000fe2000ff1e03f */
[----:B------:R-:W-:-:S03]  /*7b40*/  UMOV UR10, UR42 ;  /* 0x0000002a000a7c82 */ /* 0x000fc60008000000 */
[----:B------:R-:W4:Y:S01]  /*7b50*/  S2UR UR11, SR_CTAID.Y ;  /* 0x00000000000b79c3 */ /* 0x000f220000002600 */
[----:B------:R-:W-:-:S05]  /*7b60*/  UIADD3.X UR5, URZ, UR5, URZ, UP0, !UPT ;  /* 0x000000053f057290 */ /* 0x000fca00087fe43f */
[----:B------:R-:W-:-:S09]  /*7b70*/  UIADD3 UR8, UR8, 0x1000, URZ ;  /* 0x0000100008087890 */ /* 0x000fd2000fffe03f */
[----:B----4-:R4:W-:Y:S01]  /*7b80*/  UTMASTG.4D [UR8], [UR4] ;  /* 0x00000008040073b5 */ /* 0x0109e20008018000 */
[----:B------:R0:W-:Y:S01]  /*7b90*/  UTMACMDFLUSH ;  /* 0x00000000000079b7 */ /* 0x0001e20000000000 */
[----:B----4-:R-:W-:-:S04]  /*7ba0*/  DEPBAR.LE SB0, 0x1 ;  /* 0x000080400000791a */ /* 0x010fc80000000000 */
.L_x_64:
[----:B------:R-:W-:Y:S05]  /*7bb0*/  BSYNC B0 ;  /* 0x0000000000007941 */ /* 0x000fea0003800000 */
.L_x_63:
        /* <DEDUP_REMOVED lines=17> */
[----:B-----5:R-:W5:Y:S02]  /*7cd0*/  FENCE.VIEW.ASYNC.S ;  /* 0x00000000000073c6 */ /* 0x020f640000000000 */
[----:B-----5:R-:W-:Y:S06]  /*7ce0*/  BAR.SYNC.DEFER_BLOCKING 0x1, 0x80 ;  /* 0x0042000000007b1d */ /* 0x020fec0000010000 */
        /* <DEDUP_REMOVED lines=8> */
[----:B------:R-:W5:Y:S08]  /*7d70*/  S2UR UR11, SR_CTAID.Y ;  /* 0x00000000000b79c3 */ /* 0x000f700000002600 */
[----:B-----5:R1:W-:Y:S01]  /*7d80*/  UTMASTG.4D [UR8], [UR4] ;  /* 0x00000008040073b5 */ /* 0x0203e20008018000 */
[----:B------:R0:W-:Y:S01]  /*7d90*/  UTMACMDFLUSH ;  /* 0x00000000000079b7 */ /* 0x0001e20000000000 */
[----:B-1----:R-:W-:-:S04]  /*7da0*/  DEPBAR.LE SB0, 0x1 ;  /* 0x000080400000791a */ /* 0x002fc80000000000 */
.L_x_66:
[----:B------:R-:W-:Y:S05]  /*7db0*/  BSYNC B0 ;  /* 0x0000000000007941 */ /* 0x000fea0003800000 */
.L_x_65:
[----:B------:R-:W-:Y:S06]  /*7dc0*/  BAR.SYNC.DEFER_BLOCKING 0x1, 0x80 ;  /* 0x0042000000007b1d */ /* 0x000fec0000010000 */
[----:B------:R-:W-:Y:S01]  /*7dd0*/  BSSY B0, `(.L_x_67) ;  /* 0x0000016000007945 */ /* 0x000fe20003800000 */
[----:B------:R1:W-:Y:S04]  /*7de0*/  STSM.16.M88.4 [R25+0x1000], R136 ;  /* 0x0010008819007844 */ /* 0x0003e80000000200 */
        /* <DEDUP_REMOVED lines=10> */
[----:B------:R-:W-:Y:S01]  /*7e90*/  R2UR UR8, R17 ;  /* 0x00000000110872ca */ /* 0x000fe200000e0000 */
[----:B------:R-:W-:Y:S01]  /*7ea0*/  ULDC.64 UR4, c[0x0][0x198] ;  /* 0x0000660000047ab9 */ /* 0x000fe20000000a00 */
[----:B------:R-:W-:Y:S01]  /*7eb0*/  UMOV UR9, 0xe0 ;  /* 0x000000e000097882 */ /* 0x000fe20000000000 */
[----:B------:R-:W-:Y:S01]  /*7ec0*/  UIADD3 UR4, UP0, UR4, 0x670, URZ ;  /* 0x0000067004047890 */ /* 0x000fe2000ff1e03f */
[----:B------:R-:W-:-:S03]  /*7ed0*/  UMOV UR10, UR42 ;  /* 0x0000002a000a7c82 */ /* 0x000fc60008000000 */
[----:B------:R-:W5:Y:S01]  /*7ee0*/  S2UR UR11, SR_CTAID.Y ;  /* 0x00000000000b79c3 */ /* 0x000f620000002600 */
[----:B------:R-:W-:-:S05]  /*7ef0*/  UIADD3.X UR5, URZ, UR5, URZ, UP0, !UPT ;  /* 0x000000053f057290 */ /* 0x000fca00087fe43f */
[----:B------:R-:W-:-:S09]  /*7f00*/  UIADD3 UR8, UR8, 0x1000, URZ ;  /* 0x0000100008087890 */ /* 0x000fd2000fffe03f */
[----:B-----5:R1:W-:Y:S02]  /*7f10*/  UTMASTG.4D [UR8], [UR4] ;  /* 0x00000008040073b5 */ /* 0x0203e40008018000 */
[----:B-1----:R0:W-:Y:S02]  /*7f20*/  UTMACMDFLUSH ;  /* 0x00000000000079b7 */ /* 0x0021e40000000000 */
.L_x_68:
[----:B------:R-:W-:Y:S05]  /*7f30*/  BSYNC B0 ;  /* 0x0000000000007941 */ /* 0x000fea0003800000 */
.L_x_67:
[----:B------:R-:W-:Y:S01]  /*7f40*/  R2UR UR4, R2 ;  /* 0x00000000020472ca */ /* 0x000fe200000e0000 */
[----:B------:R-:W-:-:S04]  /*7f50*/  DEPBAR.LE SB0, 0x0 ;  /* 0x000080000000791a */ /* 0x000fc80000000000 */
[----:B------:R-:W-:-:S08]  /*7f60*/  R2UR UR5, R16 ;  /* 0x00000000100572ca */ /* 0x000fd000000e0000 */
[----:B------:R-:W-:-:S04]  /*7f70*/  UIADD3 UR4, UR4, -0x1, URZ ;  /* 0xffffffff04047890 */ /* 0x000fc8000fffe03f */
[----:B------:R-:W-:-:S04]  /*7f80*/  USHF.L.U32 UR4, UR4, 0x3, URZ ;  /* 0x0000000304047899 */ /* 0x000fc8000800063f */
[----:B------:R-:W-:-:S04]  /*7f90*/  ULOP3.LUT UR4, UR4, 0x8, URZ, 0xe2, !UPT ;  /* 0x0000000804047892 */ /* 0x000fc8000f8ee23f */
[----:B------:R-:W-:-:S06]  /*7fa0*/  ULOP3.LUT UR4, UR4, 0x18, URZ, 0x3c, !UPT ;  /* 0x0000001804047892 */ /* 0x000fcc000f8e3c3f */
[----:B--2-4-:R-:W-:-:S04]  /*7fb0*/  MOV R0, UR4 ;  /* 0x0000000400007c02 */ /* 0x014fc80008000f00 */
[----:B------:R-:W-:Y:S01]  /*7fc0*/  SYNCS.ARRIVE.TRANS64.A1T0 RZ, [R0+UR5+0x38090], RZ ;  /* 0x038090ff00ff79a7 */ /* 0x000fe20008100005 */
[----:B------:R-:W-:Y:S05]  /*7fd0*/  EXIT ;  /* 0x000000000000794d */ /* 0x000fea0003800000 */
.L_x_6:
[----:B------:R-:W-:-:S08]  /*7fe0*/  UISETP.NE.AND UP0, UPT, UR8, 0x1, UPT ;  /* 0x000000010800788c */ /* 0x000fd0000bf05270 */
[----:B------:R-:W1:-:S00]  /*7ff0*/  USETMAXREG.DEALLOC.CTAPOOL 0x18 ;  /* 0x00000018000079c8 */ /* 0x000e4000080e0500 */
[----:B------:R-:W-:-:S13]  /*8000*/  PLOP3.LUT P0, PT, PT, PT, UP0, 0x80, 0x0 ;  /* 0x000000000000781c */ /* 0x000fda0003f0f008 */
[----:B------:R-:W-:Y:S05]  /*8010*/  @P0 EXIT ;  /* 0x000000000000094d */ /* 0x000fea0003800000 */
[----:B------:R-:W2:Y:S01]  /*8020*/  S2UR UR11, SR_CTAID.X ;  /* 0x00000000000b79c3 */ /* 0x000ea20000002500 */
[----:B------:R-:W-:Y:S01]  /*8030*/  ELECT P3, URZ, PT ;  /* 0x00000000003f782f */ /* 0x000fe20003860000 */
[----:B------:R-:W-:Y:S01]  /*8040*/  BSSY B0, `(.L_x_69) ;  /* 0x000003c000007945 */ /* 0x000fe20003800000 */
[----:B-1----:R-:W-:Y:S02]  /*8050*/  MOV R0, RZ ;  /* 0x000000ff00007202 */ /* 0x002fe40000000f00 */
[----:B------:R-:W-:Y:S02]  /*8060*/  MOV R7, RZ ;  /* 0x000000ff00077202 */ /* 0x000fe40000000f00 */
[----:B------:R-:W-:Y:S01]  /*8070*/  MOV R3, RZ ;  /* 0x000000ff00037202 */ /* 0x000fe20000000f00 */
[----:B------:R-:W1:Y:S08]  /*8080*/  S2UR UR44, SR_CTAID.Y ;  /* 0x00000000002c79c3 */ /* 0x000e700000002600 */
[----:B------:R-:W3:Y:S01]  /*8090*/  S2UR UR45, SR_CTAID.Z ;  /* 0x00000000002d79c3 */ /* 0x000ee20000002700 */
[----:B--2---:R-:W-:Y:S01]  /*80a0*/  USHF.L.U32 UR11, UR11, 0x7, URZ ;  /* 0x000000070b0b7899 */ /* 0x004fe2000800063f */
[----:B------:R-:W-:Y:S11]  /*80b0*/  @!P3 BRA `(.L_x_70) ;  /* 0x0000000000d0b947 */ /* 0x000ff60003800000 */
[----:B------:R-:W2:Y:S01]  /*80c0*/  S2R R3, SR_CgaCtaId ;  /* 0x0000000000037919 */ /* 0x000ea20000008800 */
[----:B------:R-:W-:Y:S02]  /*80d0*/  MOV R2, 0x400 ;  /* 0x0000040000027802 */ /* 0x000fe40000000f00 */
[----:B------:R-:W-:Y:S02]  /*80e0*/  MOV R4, 0x1 ;  /* 0x0000000100047802 */ /* 0x000fe40000000f00 */
[----:B--2---:R-:W-:Y:S02]  /*80f0*/  LEA R3, R3, R2, 0x18 ;  /* 0x0000000203037211 */ /* 0x004fe400078ec0ff */
[----:B------:R-:W-:-:S04]  /*8100*/  SHF.L.U32 R2, R4, 0x1f, RZ ;  /* 0x0000001f04027819 */ /* 0x000fc800000006ff */
[----:B------:R-:W2:Y:S02]  /*8110*/  SYNCS.PHASECHK.TRANS64.TRYWAIT P0, [R3+URZ+0x38060], R2 ;  /* 0x03806002030075a7 */ /* 0x000ea4000800017f */
[----:B--2---:R-:W-:Y:S05]  /*8120*/  @!P0 BRA `(.L_x_71) ;  /* 0x0000001800588947 */ /* 0x004fea0003800000 */
.L_x_107:
[----:B------:R-:W-:Y:S01]  /*8130*/  ULOP3.LUT UR4, UR14, 0x2, URZ, 0xfc, !UPT ;  /* 0x000000020e047892 */ /* 0x000fe2000f8efc3f */
[----:B--2---:R-:W-:-:S03]  /*8140*/  @P2 MOV R2, 0x8000 ;  /* 0x0000800000022802 */ /* 0x004fc60000000f00 */
[----:B------:R-:W-:Y:S01]  /*8150*/  UPRMT UR4, UR4, 0x9910, URZ ;  /* 0x0000991004047896 */ /* 0x000fe2000800003f */
[----:B------:R2:W-:Y:S03]  /*8160*/  @P2 SYNCS.ARRIVE.TRANS64 RZ, [R3+URZ+0x38050], R2 ;  /* 0x0380500203ff29a7 */ /* 0x0005e6000800003f */
[----:B------:R-:W-:-:S06]  /*8170*/  UISETP.NE.AND UP0, UPT, UR4, 0x2, UPT ;  /* 0x000000020400788c */ /* 0x000fcc000bf05270 */
[----:B------:R-:W-:-:S13]  /*8180*/  PLOP3.LUT P0, PT, PT, PT, UP0, 0x80, 0x0 ;  /* 0x000000000000781c */ /* 0x000fda0003f0f008 */
[----:B--2---:R-:W-:Y:S05]  /*8190*/  @P0 BRA `(.L_x_72) ;  /* 0x0000000000040947 */ /* 0x004fea0003800000 */
[----:B-1-3--:R-:W-:Y:S01]  /*81a0*/  BPT.TRAP 0x1 ;  /* 0x000000040000795c */ /* 0x00afe20000300000 */
.L_x_72:
[----:B------:R-:W-:-:S04]  /*81b0*/  LOP3.LUT P0, RZ, R6, 0x1f, RZ, 0xc0, !PT ;  /* 0x0000001f06ff7812 */ /* 0x000fc8000780c0ff */
[----:B------:R-:W-:-:S13]  /*81c0*/  PLOP3.LUT P0, PT, P0, P2, PT, 0x2a, 0x0 ;  /* 0x000000000000781c */ /* 0x000fda0000704572 */
[----:B------:R-:W-:Y:S05]  /*81d0*/  @P0 BRA `(.L_x_73) ;  /* 0x0000000000040947 */ /* 0x000fea0003800000 */
[----:B-1-3--:R-:W-:Y:S01]  /*81e0*/  BPT.TRAP 0x1 ;  /* 0x000000040000795c */ /* 0x00afe20000300000 */
.L_x_73:
[----:B------:R-:W-:Y:S01]  /*81f0*/  R2UR UR8, R3 ;  /* 0x00000000030872ca */ /* 0x000fe200000e0000 */
[----:B------:R-:W-:Y:S01]  /*8200*/  ULDC.64 UR4, c[0x0][0x198] ;  /* 0x0000660000047ab9 */ /* 0x000fe20000000a00 */
[----:B------:R-:W-:Y:S01]  /*8210*/  UMOV UR6, 0x0 ;  /* 0x0000000000067882 */ /* 0x000fe20000000000 */
[----:B------:R-:W-:Y:S01]  /*8220*/  UIADD3 UR4, UP0, UR4, 0xf0, URZ ;  /* 0x000000f004047890 */ /* 0x000fe2000ff1e03f */
[----:B------:R-:W-:Y:S01]  /*8230*/  MOV R7, 0x40 ;  /* 0x0000004000077802 */ /* 0x000fe20000000f00 */
[----:B------:R-:W-:Y:S01]  /*8240*/  UMOV UR7, 0x10000000 ;  /* 0x1000000000077882 */ /* 0x000fe20000000000 */
[----:B------:R-:W-:Y:S01]  /*8250*/  UMOV UR10, URZ ;  /* 0x0000003f000a7c82 */ /* 0x000fe20008000000 */
[----:B------:R-:W-:Y:S01]  /*8260*/  UIADD3.X UR5, URZ, UR5, URZ, UP0, !UPT ;  /* 0x000000053f057290 */ /* 0x000fe200087fe43f */
[----:B------:R-:W-:Y:S01]  /*8270*/  MOV R3, 0x1 ;  /* 0x0000000100037802 */ /* 0x000fe20000000f00 */
[----:B-1----:R-:W-:Y:S01]  /*8280*/  UMOV UR12, UR44 ;  /* 0x0000002c000c7c82 */ /* 0x002fe20008000000 */
[----:B---3--:R-:W-:Y:S01]  /*8290*/  UMOV UR13, UR45 ;  /* 0x0000002d000d7c82 */ /* 0x008fe20008000000 */
[----:B------:R-:W-:Y:S01]  /*82a0*/  UMOV UR26, 0x40 ;  /* 0x00000040001a7882 */ /* 0x000fe20000000000 */
[----:B------:R-:W-:Y:S01]  /*82b0*/  UMOV UR27, UR11 ;  /* 0x0000000b001b7c82 */ /* 0x000fe20008000000 */
[----:B------:R-:W-:-:S02]  /*82c0*/  UIADD3 UR9, UR8, 0x38050, URZ ;  /* 0x0003805008097890 */ /* 0x000fc4000fffe03f */
[----:B------:R-:W-:Y:S02]  /*82d0*/  UIADD3 UR24, UR8, 0x2000, URZ ;  /* 0x0000200008187890 */ /* 0x000fe4000fffe03f */
[----:B------:R-:W-:Y:S02]  /*82e0*/  UIADD3 UR16, UR8, 0x4000, URZ ;  /* 0x0000400008107890 */ /* 0x000fe4000fffe03f */
[----:B------:R-:W-:Y:S01]  /*82f0*/  UIADD3 UR40, UR8, 0x6000, URZ ;  /* 0x0000600008287890 */ /* 0x000fe2000fffe03f */
[----:B------:R-:W-:Y:S01]  /*8300*/  UMOV UR28, UR44 ;  /* 0x0000002c001c7c82 */ /* 0x000fe20008000000 */
[----:B------:R-:W-:Y:S01]  /*8310*/  UMOV UR29, UR45 ;  /* 0x0000002d001d7c82 */ /* 0x000fe20008000000 */
[----:B------:R-:W-:Y:S01]  /*8320*/  UMOV UR25, UR9 ;  /* 0x0000000900197c82 */ /* 0x000fe20008000000 */
[----:B------:R-:W-:Y:S01]  /*8330*/  UMOV UR18, 0x80 ;  /* 0x0000008000127882 */ /* 0x000fe20000000000 */
[----:B------:R-:W-:Y:S01]  /*8340*/  UMOV UR19, UR11 ;  /* 0x0000000b00137c82 */ /* 0x000fe20008000000 */
[----:B------:R-:W-:Y:S01]  /*8350*/  UMOV UR20, UR44 ;  /* 0x0000002c00147c82 */ /* 0x000fe20008000000 */
[----:B------:R2:W-:Y:S01]  /*8360*/  UTMALDG.4D [UR8], [UR4], desc[UR6] ;  /* 0x00000608040075b4 */ /* 0x0005e20008019000 */
[----:B------:R-:W-:Y:S01]  /*8370*/  UMOV UR21, UR45 ;  /* 0x0000002d00157c82 */ /* 0x000fe20008000000 */
[----:B------:R-:W-:Y:S01]  /*8380*/  UMOV UR17, UR9 ;  /* 0x0000000900117c82 */ /* 0x000fe20008000000 */
[----:B------:R-:W-:Y:S01]  /*8390*/  UMOV UR42, 0xc0 ;  /* 0x000000c0002a7882 */ /* 0x000fe20000000000 */
[----:B------:R-:W-:Y:S01]  /*83a0*/  UMOV UR43, UR11 ;  /* 0x0000000b002b7c82 */ /* 0x000fe20008000000 */
[----:B------:R-:W-:Y:S01]  /*83b0*/  UMOV UR41, UR9 ;  /* 0x0000000900297c82 */ /* 0x000fe20008000000 */
[----:B------:R2:W-:Y:S01]  /*83c0*/  UTMALDG.4D [UR24], [UR4], desc[UR6] ;  /* 0x00000618040075b4 */ /* 0x0005e20008019000 */
[----:B------:R2:W-:Y:S01]  /*83d0*/  UTMALDG.4D [UR16], [UR4], desc[UR6] ;  /* 0x00000610040075b4 */ /* 0x0005e20008019000 */
[----:B------:R2:W-:Y:S02]  /*83e0*/  UTMALDG.4D [UR40], [UR4], desc[UR6] ;  /* 0x00000628040075b4 */ /* 0x0005e40008019000 */
[----:B--2---:R-:W-:Y:S01]  /*83f0*/  NOP ;  /* 0x0000000000007918 */ /* 0x004fe20000000000 */
.L_x_70:
[----:B-1-3--:R-:W-:Y:S05]  /*8400*/  BSYNC B0 ;  /* 0x0000000000007941 */ /* 0x00afea0003800000 */
.L_x_69:
[----:B------:R-:W1:Y:S01]  /*8410*/  LDC R2, c[0x0][0x28c] ;  /* 0x0000a300ff027b82 */ /* 0x000e620000000800 */
[----:B------:R-:W-:Y:S01]  /*8420*/  BSSY B0, `(.L_x_74) ;  /* 0x0000038000007945 */ /* 0x000fe20003800000 */
[----:B-1----:R-:W-:-:S13]  /*8430*/  ISETP.GT.AND P4, PT, R2, RZ, P3 ;  /* 0x000000ff0200720c */ /* 0x002fda0001f84270 */
[----:B------:R-:W-:Y:S05]  /*8440*/  @!P4 BRA `(.L_x_75) ;  /* 0x0000000000d4c947 */ /* 0x000fea0003800000 */
[----:B------:R-:W1:Y:S01]  /*8450*/  S2R R5, SR_CgaCtaId ;  /* 0x0000000000057919 */ /* 0x000e620000008800 */
[----:B------:R-:W-:-:S04]  /*8460*/  MOV R0, 0x400 ;  /* 0x0000040000007802 */ /* 0x000fc80000000f00 */
[----:B-1----:R-:W-:Y:S02]  /*8470*/  LEA R0, R5, R0, 0x18 ;  /* 0x0000000005007211 */ /* 0x002fe400078ec0ff */
[----:B------:R-:W-:-:S04]  /*8480*/  MOV R5, 0x1 ;  /* 0x0000000100057802 */ /* 0x000fc80000000f00 */
[----:B------:R-:W-:-:S04]  /*8490*/  SHF.L.U32 R5, R5, 0x1f, RZ ;  /* 0x0000001f05057819 */ /* 0x000fc800000006ff */
[----:B------:R-:W1:Y:S02]  /*84a0*/  SYNCS.PHASECHK.TRANS64.TRYWAIT P0, [R0+URZ+0x38028], R5 ;  /* 0x03802805000075a7 */ /* 0x000e64000800017f */
[----:B-1----:R-:W-:Y:S05]  /*84b0*/  @!P0 BRA `(.L_x_76) ;  /* 0x0000001400888947 */ /* 0x002fea0003800000 */
.L_x_108:
[----:B------:R-:W-:Y:S01]  /*84c0*/  ULOP3.LUT UR4, UR14, 0x2, URZ, 0xfc, !UPT ;  /* 0x000000020e047892 */ /* 0x000fe2000f8efc3f */
[----:B-1----:R-:W-:-:S03]  /*84d0*/  @P2 MOV R5, 0x8000 ;  /* 0x0000800000052802 */ /* 0x002fc60000000f00 */
[----:B------:R-:W-:Y:S01]  /*84e0*/  UPRMT UR4, UR4, 0x9910, URZ ;  /* 0x0000991004047896 */ /* 0x000fe2000800003f */
[----:B------:R1:W-:Y:S03]  /*84f0*/  @P2 SYNCS.ARRIVE.TRANS64 RZ, [R0+URZ+0x38000], R5 ;  /* 0x0380000500ff29a7 */ /* 0x0003e6000800003f */
[----:B------:R-:W-:-:S06]  /*8500*/  UISETP.NE.AND UP0, UPT, UR4, 0x2, UPT ;  /* 0x000000020400788c */ /* 0x000fcc000bf05270 */
[----:B------:R-:W-:-:S13]  /*8510*/  PLOP3.LUT P0, PT, PT, PT, UP0, 0x80, 0x0 ;  /* 0x000000000000781c */ /* 0x000fda0003f0f008 */
[----:B-1----:R-:W-:Y:S05]  /*8520*/  @P0 BRA `(.L_x_77) ;  /* 0x0000000000040947 */ /* 0x002fea0003800000 */
[----:B------:R-:W-:Y:S01]  /*8530*/  BPT.TRAP 0x1 ;  /* 0x000000040000795c */ /* 0x000fe20000300000 */
.L_x_77:
[----:B------:R-:W-:-:S04]  /*8540*/  LOP3.LUT P0, RZ, R6, 0x1f, RZ, 0xc0, !PT ;  /* 0x0000001f06ff7812 */ /* 0x000fc8000780c0ff */
[----:B------:R-:W-:-:S13]  /*8550*/  PLOP3.LUT P0, PT, P0, P2, PT, 0x2a, 0x0 ;  /* 0x000000000000781c */ /* 0x000fda0000704572 */
[----:B------:R-:W-:Y:S05]  /*8560*/  @P0 BRA `(.L_x_78) ;  /* 0x0000000000040947 */ /* 0x000fea0003800000 */
[----:B------:R-:W-:Y:S01]  /*8570*/  BPT.TRAP 0x1 ;  /* 0x000000040000795c */ /* 0x000fe20000300000 */
.L_x_78:
[----:B------:R-:W-:Y:S01]  /*8580*/  R2UR UR40, R0 ;  /* 0x00000000002872ca */ /* 0x000fe200000e0000 */
[----:B------:R-:W-:Y:S01]  /*8590*/  ULDC.64 UR4, c[0x0][0x198] ;  /* 0x0000660000047ab9 */ /* 0x000fe20000000a00 */
[----:B------:R-:W-:Y:S01]  /*85a0*/  UMOV UR19, URZ ;  /* 0x0000003f00137c82 */ /* 0x000fe20008000000 */
[----:B------:R-:W-:Y:S01]  /*85b0*/  UIADD3 UR4, UP0, UR4, 0x1f0, URZ ;  /* 0x000001f004047890 */ /* 0x000fe2000ff1e03f */
[----:B------:R-:W-:Y:S01]  /*85c0*/  MOV R0, 0x1 ;  /* 0x0000000100007802 */ /* 0x000fe20000000f00 */
[----:B------:R-:W-:Y:S01]  /*85d0*/  UMOV UR6, 0x0 ;  /* 0x0000000000067882 */ /* 0x000fe20000000000 */
[----:B------:R-:W-:Y:S01]  /*85e0*/  UMOV UR7, 0x10000000 ;  /* 0x1000000000077882 */ /* 0x000fe20000000000 */
[----:B------:R-:W-:Y:S01]  /*85f0*/  UIADD3.X UR5, URZ, UR5, URZ, UP0, !UPT ;  /* 0x000000053f057290 */ /* 0x000fe200087fe43f */
[----:B------:R-:W-:Y:S01]  /*8600*/  UMOV UR18, URZ ;  /* 0x0000003f00127c82 */ /* 0x000fe20008000000 */
[----:B------:R-:W-:Y:S01]  /*8610*/  UMOV UR20, UR44 ;  /* 0x0000002c00147c82 */ /* 0x000fe20008000000 */
[----:B------:R-:W-:Y:S01]  /*8620*/  UMOV UR21, UR45 ;  /* 0x0000002d00157c82 */ /* 0x000fe20008000000 */
[----:B------:R-:W-:-:S02]  /*8630*/  UMOV UR34, 0x40 ;  /* 0x0000004000227882 */ /* 0x000fc40000000000 */
[----:B------:R-:W-:Y:S02]  /*8640*/  UIADD3 UR16, UR40, 0x10000, URZ ;  /* 0x0001000028107890 */ /* 0x000fe4000fffe03f */
[----:B------:R-:W-:Y:S02]  /*8650*/  UIADD3 UR17, UR40, 0x38000, URZ ;  /* 0x0003800028117890 */ /* 0x000fe4000fffe03f */
[----:B------:R-:W-:Y:S02]  /*8660*/  UIADD3 UR32, UR40, 0x12000, URZ ;  /* 0x0001200028207890 */ /* 0x000fe4000fffe03f */
[----:B------:R-:W-:Y:S02]  /*8670*/  UIADD3 UR24, UR40, 0x14000, URZ ;  /* 0x0001400028187890 */ /* 0x000fe4000fffe03f */
[----:B------:R-:W-:Y:S01]  /*8680*/  UIADD3 UR40, UR40, 0x16000, URZ ;  /* 0x0001600028287890 */ /* 0x000fe2000fffe03f */
[----:B------:R-:W-:Y:S01]  /*8690*/  UMOV UR36, UR44 ;  /* 0x0000002c00247c82 */ /* 0x000fe20008000000 */
        /* <DEDUP_REMOVED lines=15> */
[----:B-1----:R-:W-:Y:S01]  /*8790*/  NOP ;  /* 0x0000000000007918 */ /* 0x002fe20000000000 */
.L_x_75:
[----:B------:R-:W-:Y:S05]  /*87a0*/  BSYNC B0 ;  /* 0x0000000000007941 */ /* 0x000fea0003800000 */
.L_x_74:
[----:B------:R-:W-:Y:S04]  /*87b0*/  BSSY B0, `(.L_x_79) ;  /* 0x000003a000007945 */ /* 0x000fe80003800000 */
[----:B------:R-:W-:Y:S05]  /*87c0*/  @!P3 BRA `(.L_x_80) ;  /* 0x0000000000e0b947 */ /* 0x000fea0003800000 */
[----:B------:R-:W1:Y:S01]  /*87d0*/  S2R R5, SR_CgaCtaId ;  /* 0x0000000000057919 */ /* 0x000e620000008800 */
[----:B------:R-:W-:-:S04]  /*87e0*/  MOV R4, 0x400 ;  /* 0x0000040000047802 */ /* 0x000fc80000000f00 */
[----:B-1----:R-:W-:Y:S02]  /*87f0*/  LEA R8, R5, R4, 0x18 ;  /* 0x0000000405087211 */ /* 0x002fe400078ec0ff */
[----:B------:R-:W-:Y:S02]  /*8800*/  MOV R5, 0x1 ;  /* 0x0000000100057802 */ /* 0x000fe40000000f00 */
[----:B------:R-:W-:Y:S02]  /*8810*/  LEA R4, R3, R8, 0x3 ;  /* 0x0000000803047211 */ /* 0x000fe400078e18ff */
[----:B------:R-:W-:-:S04]  /*8820*/  SHF.L.U32 R5, R5, 0x1f, RZ ;  /* 0x0000001f05057819 */ /* 0x000fc800000006ff */
[----:B------:R-:W1:Y:S02]  /*8830*/  SYNCS.PHASECHK.TRANS64.TRYWAIT P0, [R4+URZ+0x38060], R5 ;  /* 0x03806005040075a7 */ /* 0x000e64000800017f */
[----:B-1----:R-:W-:Y:S05]  /*8840*/  @!P0 BRA `(.L_x_81) ;  /* 0x0000001000b88947 */ /* 0x002fea0003800000 */
.L_x_109:
        /* <DEDUP_REMOVED lines=8> */
.L_x_82:
[----:B------:R-:W-:-:S04]  /*88d0*/  LOP3.LUT P0, RZ, R6, 0x1f, RZ, 0xc0, !PT ;  /* 0x0000001f06ff7812 */ /* 0x000fc8000780c0ff */
[----:B------:R-:W-:-:S13]  /*88e0*/  PLOP3.LUT P0, PT, P0, P2, PT, 0x2a, 0x0 ;  /* 0x000000000000781c */ /* 0x000fda0000704572 */
[----:B------:R-:W-:Y:S05]  /*88f0*/  @P0 BRA `(.L_x_83) ;  /* 0x0000000000040947 */ /* 0x000fea0003800000 */
[----:B------:R-:W-:Y:S01]  /*8900*/  BPT.TRAP 0x1 ;  /* 0x000000040000795c */ /* 0x000fe20000300000 */
.L_x_83:
[----:B------:R-:W-:Y:S01]  /*8910*/  R2UR UR32, R3 ;  /* 0x00000000032072ca */ /* 0x000fe200000e0000 */
[----:B------:R-:W-:Y:S01]  /*8920*/  ULDC.64 UR8, c[0x0][0x198] ;  /* 0x0000660000087ab9 */ /* 0x000fe20000000a00 */
[----:B------:R-:W-:Y:S01]  /*8930*/  R2UR UR5, R8 ;  /* 0x00000000080572ca */ /* 0x000fe200000e0000 */
[----:B------:R-:W-:Y:S01]  /*8940*/  UIADD3 UR4, UP0, UR8, 0xf0, URZ ;  /* 0x000000f008047890 */ /* 0x000fe2000ff1e03f */
[----:B------:R-:W-:Y:S01]  /*8950*/  R2UR UR33, R4 ;  /* 0x00000000042172ca */ /* 0x000fe200000e0000 */
[----:B------:R-:W-:Y:S01]  /*8960*/  UMOV UR6, 0x0 ;  /* 0x0000000000067882 */ /* 0x000fe20000000000 */
[----:B------:R-:W-:Y:S01]  /*8970*/  R2UR UR35, R7 ;  /* 0x00000000072372ca */ /* 0x000fe200000e0000 */
[----:B------:R-:W-:Y:S01]  /*8980*/  UMOV UR7, 0x10000000 ;  /* 0x1000000000077882 */ /* 0x000fe20000000000 */
[----:B------:R-:W-:Y:S01]  /*8990*/  UMOV UR34, URZ ;  /* 0x0000003f00227c82 */ /* 0x000fe20008000000 */
[----:B------:R-:W-:Y:S01]  /*89a0*/  UMOV UR36, UR44 ;  /* 0x0000002c00247c82 */ /* 0x000fe20008000000 */
[----:B------:R-:W-:Y:S01]  /*89b0*/  UMOV UR37, UR45 ;  /* 0x0000002d00257c82 */ /* 0x000fe20008000000 */
[----:B------:R-:W-:Y:S01]  /*89c0*/  UMOV UR42, 0x40 ;  /* 0x00000040002a7882 */ /* 0x000fe20000000000 */
[----:B------:R-:W-:Y:S01]  /*89d0*/  UMOV UR26, 0x80 ;  /* 0x00000080001a7882 */ /* 0x000fe20000000000 */
[----:B------:R-:W-:Y:S01]  /*89e0*/  UMOV UR28, UR44 ;  /* 0x0000002c001c7c82 */ /* 0x000fe20008000000 */
[----:B------:R-:W-:Y:S01]  /*89f0*/  UMOV UR29, UR45 ;  /* 0x0000002d001d7c82 */ /* 0x000fe20008000000 */
[----:B------:R-:W-:-:S02]  /*8a00*/  ULEA UR32, UR32, UR5, 0xf ;  /* 0x0000000520207291 */ /* 0x000fc4000f8e783f */
[----:B------:R-:W-:Y:S02]  /*8a10*/  UIADD3 UR33, UR33, 0x38050, URZ ;  /* 0x0003805021217890 */ /* 0x000fe4000fffe03f */
[----:B------:R-:W-:Y:S02]  /*8a20*/  UIADD3 UR35, UR11, UR35, URZ ;  /* 0x000000230b237290 */ /* 0x000fe4000fffe03f */
[----:B------:R-:W-:Y:S02]  /*8a30*/  UIADD3.X UR5, URZ, UR9, URZ, UP0, !UPT ;  /* 0x000000093f057290 */ /* 0x000fe400087fe43f */
[----:B------:R-:W-:Y:S02]  /*8a40*/  UIADD3 UR40, UR32, 0x2000, URZ ;  /* 0x0000200020287890 */ /* 0x000fe4000fffe03f */
[----:B------:R-:W-:Y:S02]  /*8a50*/  UIADD3 UR24, UR32, 0x4000, URZ ;  /* 0x0000400020187890 */ /* 0x000fe4000fffe03f */
[----:B------:R-:W-:Y:S01]  /*8a60*/  UIADD3 UR16, UR32, 0x6000, URZ ;  /* 0x0000600020107890 */ /* 0x000fe2000fffe03f */
        /* <DEDUP_REMOVED lines=8> */
[----:B------:R-:W-:Y:S01]  /*8af0*/  UMOV UR17, UR33 ;  /* 0x0000002100117c82 */ /* 0x000fe20008000000 */
[----:B------:R-:W-:Y:S01]  /*8b00*/  UMOV UR19, UR35 ;  /* 0x0000002300137c82 */ /* 0x000fe20008000000 */
[----:B------:R1:W-:Y:S01]  /*8b10*/  UTMALDG.4D [UR40], [UR4], desc[UR6] ;  /* 0x00000628040075b4 */ /* 0x0003e20008019000 */
[----:B------:R1:W-:Y:S01]  /*8b20*/  UTMALDG.4D [UR24], [UR4], desc[UR6] ;  /* 0x00000618040075b4 */ /* 0x0003e20008019000 */
[----:B------:R1:W-:Y:S02]  /*8b30*/  UTMALDG.4D [UR16], [UR4], desc[UR6] ;  /* 0x00000610040075b4 */ /* 0x0003e40008019000 */
[----:B-1----:R-:W-:Y:S01]  /*8b40*/  NOP ;  /* 0x0000000000007918 */ /* 0x002fe20000000000 */
.L_x_80:
[----:B------:R-:W-:Y:S05]  /*8b50*/  BSYNC B0 ;  /* 0x0000000000007941 */ /* 0x000fea0003800000 */
.L_x_79:
[----:B------:R-:W-:Y:S01]  /*8b60*/  BSSY B0, `(.L_x_84) ;  /* 0x000003c000007945 */ /* 0x000fe20003800000 */
[----:B------:R-:W-:-:S03]  /*8b70*/  MOV R8, RZ ;  /* 0x000000ff00087202 */ /* 0x000fc60000000f00 */
        /* <DEDUP_REMOVED lines=9> */
.L_x_110:
        /* <DEDUP_REMOVED lines=8> */
.L_x_87:
[----:B------:R-:W-:-:S04]  /*8c90*/  LOP3.LUT P0, RZ, R6, 0x1f, RZ, 0xc0, !PT ;  /* 0x0000001f06ff7812 */ /* 0x000fc8000780c0ff */
[----:B------:R-:W-:-:S13]  /*8ca0*/  PLOP3.LUT P0, PT, P0, P2, PT, 0x2a, 0x0 ;  /* 0x000000000000781c */ /* 0x000fda0000704572 */
[----:B------:R-:W-:Y:S05]  /*8cb0*/  @P0 BRA `(.L_x_88) ;  /* 0x0000000000040947 */ /* 0x000fea0003800000 */
[----:B------:R-:W-:Y:S01]  /*8cc0*/  BPT.TRAP 0x1 ;  /* 0x000000040000795c */ /* 0x000fe20000300000 */
.L_x_88:
[C---:B------:R-:W-:Y:S01]  /*8cd0*/  LEA R5, R0.reuse, R5, 0xf ;  /* 0x0000000500057211 */ /* 0x040fe200078e78ff */
[----:B------:R-:W-:Y:S01]  /*8ce0*/  ULDC.64 UR4, c[0x0][0x198] ;  /* 0x0000660000047ab9 */ /* 0x000fe20000000a00 */
[----:B------:R-:W-:Y:S01]  /*8cf0*/  R2UR UR33, R3 ;  /* 0x00000000032172ca */ /* 0x000fe200000e0000 */
[----:B------:R-:W-:Y:S01]  /*8d00*/  UIADD3 UR4, UP0, UR4, 0x2f0, URZ ;  /* 0x000002f004047890 */ /* 0x000fe2000ff1e03f */
[----:B------:R-:W-:Y:S01]  /*8d10*/  R2UR UR16, R5 ;  /* 0x00000000051072ca */ /* 0x000fe200000e0000 */
[----:B------:R-:W-:Y:S01]  /*8d20*/  UMOV UR35, URZ ;  /* 0x0000003f00237c82 */ /* 0x000fe20008000000 */
[----:B------:R-:W-:Y:S01]  /*8d30*/  UMOV UR6, 0x0 ;  /* 0x0000000000067882 */ /* 0x000fe20000000000 */
[----:B------:R-:W-:Y:S01]  /*8d40*/  UIADD3.X UR5, URZ, UR5, URZ, UP0, !UPT ;  /* 0x000000053f057290 */ /* 0x000fe200087fe43f */
[----:B------:R-:W-:Y:S01]  /*8d50*/  IADD3 R0, R0, 0x1, RZ ;  /* 0x0000000100007810 */ /* 0x000fe20007ffe0ff */
[----:B------:R-:W-:Y:S01]  /*8d60*/  UMOV UR7, 0x10000000 ;  /* 0x1000000000077882 */ /* 0x000fe20000000000 */
[----:B------:R-:W-:Y:S01]  /*8d70*/  UMOV UR34, URZ ;  /* 0x0000003f00227c82 */ /* 0x000fe20008000000 */
[----:B------:R-:W-:Y:S01]  /*8d80*/  UMOV UR36, UR44 ;  /* 0x0000002c00247c82 */ /* 0x000fe20008000000 */
[----:B------:R-:W-:Y:S01]  /*8d90*/  UMOV UR37, UR45 ;  /* 0x0000002d00257c82 */ /* 0x000fe20008000000 */
[----:B------:R-:W-:Y:S01]  /*8da0*/  UMOV UR42, 0x40 ;  /* 0x00000040002a7882 */ /* 0x000fe20000000000 */
[----:B------:R-:W-:Y:S01]  /*8db0*/  UMOV UR43, UR35 ;  /* 0x00000023002b7c82 */ /* 0x000fe20008000000 */
[----:B------:R-:W-:Y:S01]  /*8dc0*/  UIADD3 UR33, UR33, 0x38000, URZ ;  /* 0x0003800021217890 */ /* 0x000fe2000fffe03f */
[----:B------:R-:W-:Y:S01]  /*8dd0*/  MOV R8, 0x1 ;  /* 0x0000000100087802 */ /* 0x000fe20000000f00 */
[----:B------:R-:W-:-:S02]  /*8de0*/  UIADD3 UR32, UR16, 0x10000, URZ ;  /* 0x0001000010207890 */ /* 0x000fc4000fffe03f */
[----:B------:R-:W-:Y:S02]  /*8df0*/  UIADD3 UR40, UR16, 0x12000, URZ ;  /* 0x0001200010287890 */ /* 0x000fe4000fffe03f */
[----:B------:R-:W-:Y:S02]  /*8e00*/  UIADD3 UR24, UR16, 0x14000, URZ ;  /* 0x0001400010187890 */ /* 0x000fe4000fffe03f */
[----:B------:R-:W-:Y:S01]  /*8e10*/  UIADD3 UR16, UR16, 0x16000, URZ ;  /* 0x0001600010107890 */ /* 0x000fe2000fffe03f */
        /* <DEDUP_REMOVED lines=16> */
.L_x_85:
[----:B------:R-:W-:Y:S05]  /*8f20*/  BSYNC B0 ;  /* 0x0000000000007941 */ /* 0x000fea0003800000 */
.L_x_84:
[----:B------:R-:W-:-:S13]  /*8f30*/  ISETP.GE.AND P0, PT, R2, 0x41, PT ;  /* 0x000000410200780c */ /* 0x000fda0003f06270 */
[----:B------:R-:W-:Y:S05]  /*8f40*/  @!P0 EXIT ;  /* 0x000000000000894d */ /* 0x000fea0003800000 */
[----:B------:R-:W-:Y:S01]  /*8f50*/  IADD3 R2, R2, 0x3f, RZ ;  /* 0x0000003f02027810 */ /* 0x000fe20007ffe0ff */
[----:B------:R-:W-:Y:S01]  /*8f60*/  BSSY B0, `(.L_x_89) ;  /* 0x0000085000007945 */ /* 0x000fe20003800000 */
[----:B------:R-:W-:Y:S02]  /*8f70*/  LOP3.LUT P0, RZ, R6, 0x1f, RZ, 0xc0, !PT ;  /* 0x0000001f06ff7812 */ /* 0x000fe4000780c0ff */
[----:B------:R-:W-:Y:S02]  /*8f80*/  SHF.R.S32.HI R3, RZ, 0x1f, R2 ;  /* 0x0000001fff037819 */ /* 0x000fe40000011402 */
[----:B------:R-:W-:Y:S02]  /*8f90*/  PLOP3.LUT P0, PT, P0, P2, PT, 0x2a, 0x0 ;  /* 0x000000000000781c */ /* 0x000fe40000704572 */
[----:B------:R-:W-:Y:S02]  /*8fa0*/  LEA.HI R3, R3, R2, RZ, 0x6 ;  /* 0x0000000203037211 */ /* 0x000fe400078f30ff */
[----:B------:R-:W-:-:S02]  /*8fb0*/  MOV R2, UR14 ;  /* 0x0000000e00027c02 */ /* 0x000fc40008000f00 */
[----:B------:R-:W-:Y:S02]  /*8fc0*/  SHF.R.S32.HI R3, RZ, 0x6, R3 ;  /* 0x00000006ff037819 */ /* 0x000fe40000011403 */
[----:B------:R-:W-:Y:S02]  /*8fd0*/  LOP3.LUT R2, R2, 0x2, RZ, 0xfc, !PT ;  /* 0x0000000202027812 */ /* 0x000fe400078efcff */
[----:B------:R-:W-:Y:S02]  /*8fe0*/  SHF.L.U32 R4, R3, 0x1, RZ ;  /* 0x0000000103047819 */ /* 0x000fe400000006ff */
[----:B------:R-:W-:-:S07]  /*8ff0*/  MOV R3, 0x1 ;  /* 0x0000000100037802 */ /* 0x000fce0000000f00 */
.L_x_100:
[----:B------:R-:W-:Y:S04]  /*9000*/  BSSY B1, `(.L_x_90) ;  /* 0x000003a000017945 */ /* 0x000fe80003800000 */
[----:B------:R-:W-:Y:S05]  /*9010*/  @!P3 BRA `(.L_x_91) ;  /* 0x0000000000e0b947 */ /* 0x000fea0003800000 */
[----:B------:R-:W1:Y:S01]  /*9020*/  S2R R6, SR_CgaCtaId ;  /* 0x0000000000067919 */ /* 0x000e620000008800 */
[----:B------:R-:W-:-:S04]  /*9030*/  MOV R5, 0x400 ;  /* 0x0000040000057802 */ /* 0x000fc80000000f00 */
[----:B-1----:R-:W-:Y:S02]  /*9040*/  LEA R7, R6, R5, 0x18 ;  /* 0x0000000506077211 */ /* 0x002fe400078ec0ff */
[----:B------:R-:W-:Y:S02]  /*9050*/  SHF.L.U32 R5, R3, 0x1f, RZ ;  /* 0x0000001f03057819 */ /* 0x000fe400000006ff */
[----:B------:R-:W-:-:S04]  /*9060*/  LEA R6, R0, R7, 0x3 ;  /* 0x0000000700067211 */ /* 0x000fc800078e18ff */
[----:B------:R-:W1:Y:S02]  /*9070*/  SYNCS.PHASECHK.TRANS64.TRYWAIT P4, [R6+URZ+0x38028], R5 ;  /* 0x03802805060075a7 */ /* 0x000e64000808017f */
[----:B-1----:R-:W-:Y:S05]  /*9080*/  @!P4 BRA `(.L_x_92) ;  /* 0x0000000800d0c947 */ /* 0x002fea0003800000 */
.L_x_111:
[----:B-1----:R-:W-:-:S04]  /*9090*/  @P2 MOV R5, 0x8000 ;  /* 0x0000800000052802 */ /* 0x002fc80000000f00 */
[----:B------:R1:W-:Y:S02]  /*90a0*/  @P2 SYNCS.ARRIVE.TRANS64 RZ, [R6+URZ+0x38000], R5 ;  /* 0x0380000506ff29a7 */ /* 0x0003e4000800003f */
[----:B-1----:R-:W-:-:S04]  /*90b0*/  PRMT R5, R2, 0x9910, RZ ;  /* 0x0000991002057816 */ /* 0x002fc800000000ff */
[----:B------:R-:W-:-:S13]  /*90c0*/  ISETP.NE.AND P4, PT, R5, 0x2, PT ;  /* 0x000000020500780c */ /* 0x000fda0003f85270 */
[----:B------:R-:W-:Y:S05]  /*90d0*/  @P4 BRA `(.L_x_93) ;  /* 0x0000000000044947 */ /* 0x000fea0003800000 */
[----:B------:R-:W-:Y:S01]  /*90e0*/  BPT.TRAP 0x1 ;  /* 0x000000040000795c */ /* 0x000fe20000300000 */
.L_x_93:
[----:B------:R-:W-:Y:S05]  /*90f0*/  @P0 BRA `(.L_x_94) ;  /* 0x0000000000040947 */ /* 0x000fea0003800000 */
[----:B------:R-:W-:Y:S01]  /*9100*/  BPT.TRAP 0x1 ;  /* 0x000000040000795c */ /* 0x000fe20000300000 */
.L_x_94:
[----:B------:R-:W-:Y:S01]  /*9110*/  LEA R7, R0, R7, 0xf ;  /* 0x0000000700077211 */ /* 0x000fe200078e78ff */
[----:B------:R-:W-:Y:S01]  /*9120*/  ULDC.64 UR4, c[0x0][0x198] ;  /* 0x0000660000047ab9 */ /* 0x000fe20000000a00 */
[----:B------:R-:W-:Y:S01]  /*9130*/  R2UR UR41, R6 ;  /* 0x00000000062972ca */ /* 0x000fe200000e0000 */
[----:B------:R-:W-:Y:S01]  /*9140*/  UIADD3 UR4, UP0, UR4, 0x1f0, URZ ;  /* 0x000001f004047890 */ /* 0x000fe2000ff1e03f */
[----:B------:R-:W-:Y:S01]  /*9150*/  R2UR UR43, R8 ;  /* 0x00000000082b72ca */ /* 0x000fe200000e0000 */
[----:B------:R-:W-:Y:S01]  /*9160*/  UMOV UR6, 0x0 ;  /* 0x0000000000067882 */ /* 0x000fe20000000000 */
[----:B------:R-:W-:Y:S01]  /*9170*/  R2UR UR16, R7 ;  /* 0x00000000071072ca */ /* 0x000fe200000e0000 */
[----:B------:R-:W-:Y:S01]  /*9180*/  UIADD3.X UR5, URZ, UR5, URZ, UP0, !UPT ;  /* 0x000000053f057290 */ /* 0x000fe200087fe43f */
[----:B------:R-:W-:Y:S01]  /*9190*/  IADD3 R5, R0, 0x1, RZ ;  /* 0x0000000100057810 */ /* 0x000fe20007ffe0ff */
[----:B------:R-:W-:Y:S01]  /*91a0*/  UMOV UR7, 0x10000000 ;  /* 0x1000000000077882 */ /* 0x000fe20000000000 */
[----:B------:R-:W-:Y:S01]  /*91b0*/  UMOV UR42, URZ ;  /* 0x0000003f002a7c82 */ /* 0x000fe20008000000 */
[----:B------:R-:W-:Y:S01]  /*91c0*/  UMOV UR34, 0x40 ;  /* 0x0000004000227882 */ /* 0x000fe20000000000 */
[----:B------:R-:W-:Y:S01]  /*91d0*/  UMOV UR36, UR44 ;  /* 0x0000002c00247c82 */ /* 0x000fe20008000000 */
[----:B------:R-:W-:Y:S01]  /*91e0*/  UMOV UR37, UR45 ;  /* 0x0000002d00257c82 */ /* 0x000fe20008000000 */
[----:B------:R-:W-:Y:S01]  /*91f0*/  UMOV UR26, 0x80 ;  /* 0x00000080001a7882 */ /* 0x000fe20000000000 */
[----:B------:R-:W-:Y:S01]  /*9200*/  UIADD3 UR41, UR41, 0x38000, URZ ;  /* 0x0003800029297890 */ /* 0x000fe2000fffe03f */
[----:B------:R-:W-:Y:S01]  /*9210*/  ISETP.NE.AND P4, PT, R5, 0x5, PT ;  /* 0x000000050500780c */ /* 0x000fe20003f85270 */
[----:B------:R-:W-:-:S02]  /*9220*/  USHF.L.U32 UR43, UR43, 0x6, URZ ;  /* 0x000000062b2b7899 */ /* 0x000fc4000800063f */
[----:B------:R-:W-:Y:S01]  /*9230*/  UIADD3 UR40, UR16, 0x10000, URZ ;  /* 0x0001000010287890 */ /* 0x000fe2000fffe03f */
[----:B------:R-:W-:Y:S01]  /*9240*/  SEL R0, RZ, 0x1, P4 ;  /* 0x00000001ff007807 */ /* 0x000fe20002000000 */
[----:B------:R-:W-:Y:S02]  /*9250*/  UIADD3 UR32, UR16, 0x12000, URZ ;  /* 0x0001200010207890 */ /* 0x000fe4000fffe03f */
[----:B------:R-:W-:Y:S01]  /*9260*/  UIADD3 UR24, UR16, 0x14000, URZ ;  /* 0x0001400010187890 */ /* 0x000fe2000fffe03f */
[----:B------:R-:W-:Y:S01]  /*9270*/  LOP3.LUT R3, R3, R0, RZ, 0x3c, !PT ;  /* 0x0000000003037212 */ /* 0x000fe200078e3cff */
[----:B------:R-:W-:Y:S01]  /*9280*/  UIADD3 UR16, UR16, 0x16000, URZ ;  /* 0x0001600010107890 */ /* 0x000fe2000fffe03f */
[----:B------:R-:W-:Y:S01]  /*9290*/  SEL R0, R5, RZ, P4 ;  /* 0x000000ff05007207 */ /* 0x000fe20002000000 */
[----:B------:R-:W-:Y:S01]  /*92a0*/  UMOV UR33, UR41 ;  /* 0x0000002900217c82 */ /* 0x000fe20008000000 */
[----:B------:R-:W-:Y:S01]  /*92b0*/  UMOV UR35, UR43 ;  /* 0x0000002b00237c82 */ /* 0x000fe20008000000 */
        /* <DEDUP_REMOVED lines=14> */
.L_x_91:
[----:B------:R-:W-:Y:S05]  /*93a0*/  BSYNC B1 ;  /* 0x0000000000017941 */ /* 0x000fea0003800000 */
.L_x_90:
[----:B------:R-:W-:Y:S01]  /*93b0*/  ISETP.LT.OR P4, PT, R4, 0x4, !P3 ;  /* 0x000000040400780c */ /* 0x000fe20005f81670 */
[----:B------:R-:W-:-:S12]  /*93c0*/  BSSY B1, `(.L_x_95) ;  /* 0x000003b000017945 */ /* 0x000fd80003800000 */
[----:B------:R-:W-:Y:S05]  /*93d0*/  @P4 BRA `(.L_x_96) ;  /* 0x0000000000e44947 */ /* 0x000fea0003800000 */
[----:B------:R-:W1:Y:S01]  /*93e0*/  S2R R6, SR_CgaCtaId ;  /* 0x0000000000067919 */ /* 0x000e620000008800 */
[----:B------:R-:W-:Y:S02]  /*93f0*/  MOV R5, 0x400 ;  /* 0x0000040000057802 */ /* 0x000fe40000000f00 */
[----:B------:R-:W-:Y:S02]  /*9400*/  SHF.L.U32 R7, R3, 0x1f, RZ ;  /* 0x0000001f03077819 */ /* 0x000fe400000006ff */
[----:B-1----:R-:W-:-:S04]  /*9410*/  LEA R5, R6, R5, 0x18 ;  /* 0x0000000506057211 */ /* 0x002fc800078ec0ff */
[----:B------:R-:W-:-:S04]  /*9420*/  LEA R6, R0, R5, 0x3 ;  /* 0x0000000500067211 */ /* 0x000fc800078e18ff */
[----:B------:R-:W1:Y:S02]  /*9430*/  SYNCS.PHASECHK.TRANS64.TRYWAIT P4, [R6+URZ+0x38028], R7 ;  /* 0x03802807060075a7 */ /* 0x000e64000808017f */
[----:B-1----:R-:W-:Y:S05]  /*9440*/  @!P4 BRA `(.L_x_97) ;  /* 0x0000000400f4c947 */ /* 0x002fea0003800000 */
.L_x_112:
[----:B-1----:R-:W-:-:S04]  /*9450*/  @P1 MOV R7, 0x8000 ;  /* 0x0000800000071802 */ /* 0x002fc80000000f00 */
[----:B------:R1:W-:Y:S02]  /*9460*/  @P1 SYNCS.ARRIVE.TRANS64 RZ, [R6+URZ+0x38000], R7 ;  /* 0x0380000706ff19a7 */ /* 0x0003e4000800003f */
[----:B-1----:R-:W-:-:S04]  /*9470*/  PRMT R7, R2, 0x9910, RZ ;  /* 0x0000991002077816 */ /* 0x002fc800000000ff */
[----:B------:R-:W-:-:S13]  /*9480*/  ISETP.NE.AND P4, PT, R7, 0x2, PT ;  /* 0x000000020700780c */ /* 0x000fda0003f85270 */
[----:B------:R-:W-:Y:S05]  /*9490*/  @P4 BRA `(.L_x_98) ;  /* 0x0000000000044947 */ /* 0x000fea0003800000 */
[----:B------:R-:W-:Y:S01]  /*94a0*/  BPT.TRAP 0x1 ;  /* 0x000000040000795c */ /* 0x000fe20000300000 */
.L_x_98:
[----:B------:R-:W-:Y:S05]  /*94b0*/  @P0 BRA `(.L_x_99) ;  /* 0x0000000000040947 */ /* 0x000fea0003800000 */
[----:B------:R-:W-:Y:S01]  /*94c0*/  BPT.TRAP 0x1 ;  /* 0x000000040000795c */ /* 0x000fe20000300000 */
.L_x_99:
        /* <DEDUP_REMOVED lines=17> */
[----:B------:R-:W-:Y:S01]  /*95e0*/  UIADD3 UR40, UR16, 0x10000, URZ ;  /* 0x0001000010287890 */ /* 0x000fe2000fffe03f */
[----:B------:R-:W-:Y:S01]  /*95f0*/  IADD3 R8, R8, 0x1, RZ ;  /* 0x0000000108087810 */ /* 0x000fe20007ffe0ff */
[----:B------:R-:W-:Y:S01]  /*9600*/  USHF.L.U32 UR43, UR43, 0x6, URZ ;  /* 0x000000062b2b7899 */ /* 0x000fe2000800063f */
[----:B------:R-:W-:Y:S01]  /*9610*/  SEL R6, RZ, 0x1, P4 ;  /* 0x00000001ff067807 */ /* 0x000fe20002000000 */
[----:B------:R-:W-:Y:S01]  /*9620*/  UIADD3 UR32, UR16, 0x12000, URZ ;  /* 0x0001200010207890 */ /* 0x000fe2000fffe03f */
[----:B------:R-:W-:Y:S01]  /*9630*/  SEL R0, R0, RZ, P4 ;  /* 0x000000ff00007207 */ /* 0x000fe20002000000 */
[----:B------:R-:W-:Y:S01]  /*9640*/  UIADD3 UR24, UR16, 0x14000, URZ ;  /* 0x0001400010187890 */ /* 0x000fe2000fffe03f */
[----:B------:R-:W-:Y:S01]  /*9650*/  LOP3.LUT R3, R3, R6, RZ, 0x3c, !PT ;  /* 0x0000000603037212 */ /* 0x000fe200078e3cff */
[----:B------:R-:W-:Y:S01]  /*9660*/  UIADD3 UR16, UR16, 0x16000, URZ ;  /* 0x0001600010107890 */ /* 0x000fe2000fffe03f */
        /* <DEDUP_REMOVED lines=16> */
.L_x_96:
[----:B------:R-:W-:Y:S05]  /*9770*/  BSYNC B1 ;  /* 0x0000000000017941 */ /* 0x000fea0003800000 */
.L_x_95:
[C---:B------:R-:W-:Y:S02]  /*9780*/  ISETP.GT.AND P4, PT, R4.reuse, 0x4, PT ;  /* 0x000000040400780c */ /* 0x040fe40003f84270 */
[----:B------:R-:W-:-:S11]  /*9790*/  IADD3 R4, R4, -0x2, RZ ;  /* 0xfffffffe04047810 */ /* 0x000fd60007ffe0ff */
[----:B------:R-:W-:Y:S05]  /*97a0*/  @P4 BRA `(.L_x_100) ;  /* 0xfffffff800144947 */ /* 0x000fea000383ffff */
[----:B------:R-:W-:Y:S05]  /*97b0*/  BSYNC B0 ;  /* 0x0000000000007941 */ /* 0x000fea0003800000 */
.L_x_89:
[----:B------:R-:W-:Y:S05]  /*97c0*/  EXIT ;  /* 0x000000000000794d */ /* 0x000fea0003800000 */
.L_x_15:
[----:B-1----:R-:W-:-:S04]  /*97d0*/  MOV R3, UR5 ;  /* 0x0000000500037c02 */ /* 0x002fc80008000f00 */
[----:B------:R1:W2:Y:S03]  /*97e0*/  SYNCS.PHASECHK.TRANS64.TRYWAIT P1, [R3+URZ+0x38050], R0 ;  /* 0x03805000030075a7 */ /* 0x0002a6000802017f */
[----:B--2---:R-:W-:Y:S05]  /*97f0*/  @!P1 NANOSLEEP.SYNCS 0x989680 ;  /* 0x009896800000995d */ /* 0x004fea0003900000 */
[----:B------:R-:W2:Y:S02]  /*9800*/  @!P1 SYNCS.PHASECHK.TRANS64 P1, [R3+URZ+0x38050], R0 ;  /* 0x03805000030095a7 */ /* 0x000ea4000802007f */
[----:B--2---:R-:W-:Y:S05]  /*9810*/  @!P1 BRA `(.L_x_15) ;  /* 0xfffffffc00ec9947 */ /* 0x004fea000383ffff */
[----:B------:R-:W-:Y:S05]  /*9820*/  BRA `(.L_x_101) ;  /* 0xffffff74009c7947 */ /* 0x000fea000383ffff */
.L_x_17:
[----:B------:R-:W-:-:S13]  /*9830*/  R2UR UR4, R16 ;  /* 0x00000000100472ca */ /* 0x000fda00000e0000 */
[----:B-1----:R-:W-:-:S04]  /*9840*/  MOV R3, UR4 ;  /* 0x0000000400037c02 */ /* 0x002fc80008000f00 */
[----:B------:R1:W2:Y:S03]  /*9850*/  SYNCS.PHASECHK.TRANS64.TRYWAIT P1, [R3+URZ+0x38000], R56 ;  /* 0x03800038030075a7 */ /* 0x0002a6000802017f */
[----:B--2---:R-:W-:Y:S05]  /*9860*/  @!P1 NANOSLEEP.SYNCS 0x989680 ;  /* 0x009896800000995d */ /* 0x004fea0003900000 */
[----:B------:R-:W2:Y:S02]  /*9870*/  @!P1 SYNCS.PHASECHK.TRANS64 P1, [R3+URZ+0x38000], R56 ;  /* 0x03800038030095a7 */ /* 0x000ea4000802007f */
[----:B--2---:R-:W-:Y:S05]  /*9880*/  @!P1 BRA `(.L_x_17) ;  /* 0xfffffffc00e89947 */ /* 0x004fea000383ffff */
[----:B------:R-:W-:Y:S05]  /*9890*/  BRA `(.L_x_102) ;  /* 0xffffff7400a07947 */ /* 0x000fea000383ffff */
.L_x_18:
[----:B-1----:R-:W-:-:S04]  /*98a0*/  MOV R3, UR9 ;  /* 0x0000000900037c02 */ /* 0x002fc80008000f00 */
[----:B------:R1:W2:Y:S03]  /*98b0*/  SYNCS.PHASECHK.TRANS64.TRYWAIT P1, [R3+URZ], R0 ;  /* 0x00000000030075a7 */ /* 0x0002a6000802017f */
[----:B--2---:R-:W-:Y:S05]  /*98c0*/  @!P1 NANOSLEEP.SYNCS 0x989680 ;  /* 0x009896800000995d */ /* 0x004fea0003900000 */
[----:B------:R-:W2:Y:S02]  /*98d0*/  @!P1 SYNCS.PHASECHK.TRANS64 P1, [R3+URZ], R0 ;  /* 0x00000000030095a7 */ /* 0x000ea4000802007f */
[----:B--2---:R-:W-:Y:S05]  /*98e0*/  @!P1 BRA `(.L_x_18) ;  /* 0xfffffffc00ec9947 */ /* 0x004fea000383ffff */
[----:B------:R-:W-:Y:S05]  /*98f0*/  BRA `(.L_x_103) ;  /* 0xffffff7400a87947 */ /* 0x000fea000383ffff */
.L_x_20:
[----:B------:R-:W-:-:S13]  /*9900*/  R2UR UR6, R16 ;  /* 0x00000000100672ca */ /* 0x000fda00000e0000 */
[----:B-1----:R-:W-:-:S04]  /*9910*/  MOV R7, UR6 ;  /* 0x0000000600077c02 */ /* 0x002fc80008000f00 */
[----:B------:R1:W2:Y:S03]  /*9920*/  SYNCS.PHASECHK.TRANS64.TRYWAIT P1, [R7+URZ+0x38008], R56 ;  /* 0x03800838070075a7 */ /* 0x0002a6000802017f */
[----:B--2---:R-:W-:Y:S05]  /*9930*/  @!P1 NANOSLEEP.SYNCS 0x989680 ;  /* 0x009896800000995d */ /* 0x004fea0003900000 */
[----:B------:R-:W2:Y:S02]  /*9940*/  @!P1 SYNCS.PHASECHK.TRANS64 P1, [R7+URZ+0x38008], R56 ;  /* 0x03800838070095a7 */ /* 0x000ea4000802007f */
[----:B--2---:R-:W-:Y:S05]  /*9950*/  @!P1 BRA `(.L_x_20) ;  /* 0xfffffffc00e89947 */ /* 0x004fea000383ffff */
[----:B------:R-:W-:Y:S05]  /*9960*/  BRA `(.L_x_104) ;  /* 0xffffff9000907947 */ /* 0x000fea000383ffff */
.L_x_25:
[----:B-1----:R-:W-:-:S04]  /*9970*/  MOV R5, UR6 ;  /* 0x0000000600057c02 */ /* 0x002fc80008000f00 */
[----:B------:R1:W2:Y:S03]  /*9980*/  SYNCS.PHASECHK.TRANS64.TRYWAIT P2, [R5+URZ+0x38000], R4 ;  /* 0x03800004050075a7 */ /* 0x0002a6000804017f */
[----:B--2---:R-:W-:Y:S05]  /*9990*/  @!P2 NANOSLEEP.SYNCS 0x989680 ;  /* 0x009896800000a95d */ /* 0x004fea0003900000 */
[----:B------:R-:W2:Y:S02]  /*99a0*/  @!P2 SYNCS.PHASECHK.TRANS64 P2, [R5+URZ+0x38000], R4 ;  /* 0x038000040500a5a7 */ /* 0x000ea4000804007f */
[----:B--2---:R-:W-:Y:S05]  /*99b0*/  @!P2 BRA `(.L_x_25) ;  /* 0xfffffffc00eca947 */ /* 0x004fea000383ffff */
[----:B------:R-:W-:Y:S05]  /*99c0*/  BRA `(.L_x_105) ;  /* 0xffffff9400707947 */ /* 0x000fea000383ffff */
.L_x_29:
[----:B-1----:R-:W-:-:S04]  /*99d0*/  MOV R6, UR10 ;  /* 0x0000000a00067c02 */ /* 0x002fc80008000f00 */
[----:B------:R1:W2:Y:S03]  /*99e0*/  SYNCS.PHASECHK.TRANS64.TRYWAIT P2, [R6+URZ+0x38000], R7 ;  /* 0x03800007060075a7 */ /* 0x0002a6000804017f */
[----:B--2---:R-:W-:Y:S05]  /*99f0*/  @!P2 NANOSLEEP.SYNCS 0x989680 ;  /* 0x009896800000a95d */ /* 0x004fea0003900000 */
[----:B------:R-:W2:Y:S02]  /*9a00*/  @!P2 SYNCS.PHASECHK.TRANS64 P2, [R6+URZ+0x38000], R7 ;  /* 0x038000070600a5a7 */ /* 0x000ea4000804007f */
[----:B--2---:R-:W-:Y:S05]  /*9a10*/  @!P2 BRA `(.L_x_29) ;  /* 0xfffffffc00eca947 */ /* 0x004fea000383ffff */
[----:B------:R-:W-:Y:S05]  /*9a20*/  BRA `(.L_x_28) ;  /* 0xffffffb400407947 */ /* 0x000fea000383ffff */
.L_x_45:
[----:B-1----:R-:W-:-:S04]  /*9a30*/  MOV R5, UR4 ;  /* 0x0000000400057c02 */ /* 0x002fc80008000f00 */
[----:B------:R1:W2:Y:S03]  /*9a40*/  SYNCS.PHASECHK.TRANS64.TRYWAIT P0, [R5+URZ+0x38098], R0 ;  /* 0x03809800050075a7 */ /* 0x0002a6000800017f */
[----:B--2---:R-:W-:Y:S05]  /*9a50*/  @!P0 NANOSLEEP.SYNCS 0x989680 ;  /* 0x009896800000895d */ /* 0x004fea0003900000 */
[----:B------:R-:W2:Y:S02]  /*9a60*/  @!P0 SYNCS.PHASECHK.TRANS64 P0, [R5+URZ+0x38098], R0 ;  /* 0x03809800050085a7 */ /* 0x000ea4000800007f */
[----:B--2---:R-:W-:Y:S05]  /*9a70*/  @!P0 BRA `(.L_x_45) ;  /* 0xfffffffc00ec8947 */ /* 0x004fea000383ffff */
[----:B------:R-:W-:Y:S05]  /*9a80*/  BRA `(.L_x_106) ;  /* 0xffffffc000707947 */ /* 0x000fea000383ffff */
.L_x_71:
[----:B--2---:R2:W4:Y:S02]  /*9a90*/  SYNCS.PHASECHK.TRANS64.TRYWAIT P0, [R3+URZ+0x38060], R2 ;  /* 0x03806002030075a7 */ /* 0x004524000800017f */
[----:B----4-:R-:W-:Y:S05]  /*9aa0*/  @!P0 NANOSLEEP.SYNCS 0x989680 ;  /* 0x009896800000895d */ /* 0x010fea0003900000 */
[----:B------:R-:W4:Y:S02]  /*9ab0*/  @!P0 SYNCS.PHASECHK.TRANS64 P0, [R3+URZ+0x38060], R2 ;  /* 0x03806002030085a7 */ /* 0x000f24000800007f */
[----:B----4-:R-:W-:Y:S05]  /*9ac0*/  @!P0 BRA `(.L_x_71) ;  /* 0xfffffffc00f08947 */ /* 0x010fea000383ffff */
[----:B------:R-:W-:Y:S05]  /*9ad0*/  BRA `(.L_x_107) ;  /* 0xffffffe400947947 */ /* 0x000fea000383ffff */
.L_x_76:
[----:B-1----:R1:W2:Y:S02]  /*9ae0*/  SYNCS.PHASECHK.TRANS64.TRYWAIT P0, [R0+URZ+0x38028], R5 ;  /* 0x03802805000075a7 */ /* 0x0022a4000800017f */
[----:B--2---:R-:W-:Y:S05]  /*9af0*/  @!P0 NANOSLEEP.SYNCS 0x989680 ;  /* 0x009896800000895d */ /* 0x004fea0003900000 */
[----:B------:R-:W2:Y:S02]  /*9b00*/  @!P0 SYNCS.PHASECHK.TRANS64 P0, [R0+URZ+0x38028], R5 ;  /* 0x03802805000085a7 */ /* 0x000ea4000800007f */
[----:B--2---:R-:W-:Y:S05]  /*9b10*/  @!P0 BRA `(.L_x_76) ;  /* 0xfffffffc00f08947 */ /* 0x004fea000383ffff */
[----:B------:R-:W-:Y:S05]  /*9b20*/  BRA `(.L_x_108) ;  /* 0xffffffe800647947 */ /* 0x000fea000383ffff */
.L_x_81:
[----:B-1----:R1:W2:Y:S02]  /*9b30*/  SYNCS.PHASECHK.TRANS64.TRYWAIT P0, [R4+URZ+0x38060], R5 ;  /* 0x03806005040075a7 */ /* 0x0022a4000800017f */
[----:B--2---:R-:W-:Y:S05]  /*9b40*/  @!P0 NANOSLEEP.SYNCS 0x989680 ;  /* 0x009896800000895d */ /* 0x004fea0003900000 */
[----:B------:R-:W2:Y:S02]  /*9b50*/  @!P0 SYNCS.PHASECHK.TRANS64 P0, [R4+URZ+0x38060], R5 ;  /* 0x03806005040085a7 */ /* 0x000ea4000800007f */
[----:B--2---:R-:W-:Y:S05]  /*9b60*/  @!P0 BRA `(.L_x_81) ;  /* 0xfffffffc00f08947 */ /* 0x004fea000383ffff */
[----:B------:R-:W-:Y:S05]  /*9b70*/  BRA `(.L_x_109) ;  /* 0xffffffec00347947 */ /* 0x000fea000383ffff */
.L_x_86:
[----:B-1----:R1:W2:Y:S02]  /*9b80*/  SYNCS.PHASECHK.TRANS64.TRYWAIT P0, [R3+URZ+0x38028], R4 ;  /* 0x03802804030075a7 */ /* 0x0022a4000800017f */
[----:B--2---:R-:W-:Y:S05]  /*9b90*/  @!P0 NANOSLEEP.SYNCS 0x989680 ;  /* 0x009896800000895d */ /* 0x004fea0003900000 */
[----:B------:R-:W2:Y:S02]  /*9ba0*/  @!P0 SYNCS.PHASECHK.TRANS64 P0, [R3+URZ+0x38028], R4 ;  /* 0x03802804030085a7 */ /* 0x000ea4000800007f */
[----:B--2---:R-:W-:Y:S05]  /*9bb0*/  @!P0 BRA `(.L_x_86) ;  /* 0xfffffffc00f08947 */ /* 0x004fea000383ffff */
[----:B------:R-:W-:Y:S05]  /*9bc0*/  BRA `(.L_x_110) ;  /* 0xfffffff000107947 */ /* 0x000fea000383ffff */
.L_x_92:
[----:B-1----:R1:W2:Y:S02]  /*9bd0*/  SYNCS.PHASECHK.TRANS64.TRYWAIT P4, [R6+URZ+0x38028], R5 ;  /* 0x03802805060075a7 */ /* 0x0022a4000808017f */
[----:B--2---:R-:W-:Y:S05]  /*9be0*/  @!P4 NANOSLEEP.SYNCS 0x989680 ;  /* 0x009896800000c95d */ /* 0x004fea0003900000 */
[----:B------:R-:W2:Y:S02]  /*9bf0*/  @!P4 SYNCS.PHASECHK.TRANS64 P4, [R6+URZ+0x38028], R5 ;  /* 0x038028050600c5a7 */ /* 0x000ea4000808007f */
[----:B--2---:R-:W-:Y:S05]  /*9c00*/  @!P4 BRA `(.L_x_92) ;  /* 0xfffffffc00f0c947 */ /* 0x004fea000383ffff */
[----:B------:R-:W-:Y:S05]  /*9c10*/  BRA `(.L_x_111) ;  /* 0xfffffff4001c7947 */ /* 0x000fea000383ffff */
.L_x_97:
[----:B-1----:R1:W2:Y:S02]  /*9c20*/  SYNCS.PHASECHK.TRANS64.TRYWAIT P4, [R6+URZ+0x38028], R7 ;  /* 0x03802807060075a7 */ /* 0x0022a4000808017f */
[----:B--2---:R-:W-:Y:S05]  /*9c30*/  @!P4 NANOSLEEP.SYNCS 0x989680 ;  /* 0x009896800000c95d */ /* 0x004fea0003900000 */
[----:B------:R-:W2:Y:S02]  /*9c40*/  @!P4 SYNCS.PHASECHK.TRANS64 P4, [R6+URZ+0x38028], R7 ;  /* 0x038028070600c5a7 */ /* 0x000ea4000808007f */
[----:B--2---:R-:W-:Y:S05]  /*9c50*/  @!P4 BRA `(.L_x_97) ;  /* 0xfffffffc00f0c947 */ /* 0x004fea000383ffff */
[----:B------:R-:W-:Y:S05]  /*9c60*/  BRA `(.L_x_112) ;  /* 0xfffffff400f87947 */ /* 0x000fea000383ffff */
        .weak           $__internal_0_$__cuda_sm20_rcp_rn_f32_slowpath
        .type           $__internal_0_$__cuda_sm20_rcp_rn_f32_slowpath,@function
        .size           $__internal_0_$__cuda_sm20_rcp_rn_f32_slowpath,(.L_x_118 - $__internal_0_$__cuda_sm20_rcp_rn_f32_slowpath)
$__internal_0_$__cuda_sm20_rcp_rn_f32_slowpath:
[----:B------:R-:W-:Y:S01]  /*9c70*/  SHF.L.U32 R0, R3, 0x1, RZ ;  /* 0x0000000103007819 */ /* 0x000fe200000006ff */
[----:B------:R-:W-:Y:S03]  /*9c80*/  BSSY B2, `(.L_x_113) ;  /* 0x0000030000027945 */ /* 0x000fe60003800000 */
[----:B------:R-:W-:-:S04]  /*9c90*/  SHF.R.U32.HI R20, RZ, 0x18, R0 ;  /* 0x00000018ff147819 */ /* 0x000fc80000011600 */
[----:B------:R-:W-:-:S13]  /*9ca0*/  ISETP.NE.U32.AND P0, PT, R20, RZ, PT ;  /* 0x000000ff1400720c */ /* 0x000fda0003f05070 */
[----:B------:R-:W-:Y:S05]  /*9cb0*/  @P0 BRA `(.L_x_114) ;  /* 0x0000000000280947 */ /* 0x000fea0003800000 */
[----:B------:R-:W-:-:S04]  /*9cc0*/  SHF.L.U32 R0, R3, 0x1, RZ ;  /* 0x0000000103007819 */ /* 0x000fc800000006ff */
[----:B------:R-:W-:-:S13]  /*9cd0*/  ISETP.NE.AND P0, PT, R0, RZ, PT ;  /* 0x000000ff0000720c */ /* 0x000fda0003f05270 */
[----:B------:R-:W-:Y:S01]  /*9ce0*/  @P0 FFMA R7, R3, 1.84467440737095516160e+19, RZ ;  /* 0x5f80000003070823 */ /* 0x000fe200000000ff */
[----:B------:R-:W-:Y:S08]  /*9cf0*/  @!P0 MUFU.RCP R6, R3 ;  /* 0x0000000300068308 */ /* 0x000ff00000001000 */
[----:B------:R-:W1:Y:S02]  /*9d00*/  @P0 MUFU.RCP R0, R7 ;  /* 0x0000000700000308 */ /* 0x000e640000001000 */
[----:B-1----:R-:W-:-:S04]  /*9d10*/  @P0 FFMA R13, R7, R0, -1 ;  /* 0xbf800000070d0423 */ /* 0x002fc80000000000 */
[----:B------:R-:W-:-:S04]  /*9d20*/  @P0 FADD.FTZ R13, -R13, -RZ ;  /* 0x800000ff0d0d0221 */ /* 0x000fc80000010100 */
[----:B------:R-:W-:-:S04]  /*9d30*/  @P0 FFMA R0, R0, R13, R0 ;  /* 0x0000000d00000223 */ /* 0x000fc80000000000 */
[----:B------:R-:W-:Y:S01]  /*9d40*/  @P0 FFMA R6, R0, 1.84467440737095516160e+19, RZ ;  /* 0x5f80000000060823 */ /* 0x000fe200000000ff */
[----:B------:R-:W-:Y:S06]  /*9d50*/  BRA `(.L_x_115) ;  /* 0x0000000000887947 */ /* 0x000fec0003800000 */
.L_x_114:
[----:B------:R-:W-:-:S04]  /*9d60*/  IADD3 R22, R20, -0xfd, RZ ;  /* 0xffffff0314167810 */ /* 0x000fc80007ffe0ff */
[----:B------:R-:W-:-:S13]  /*9d70*/  ISETP.GT.U32.AND P0, PT, R22, 0x1, PT ;  /* 0x000000011600780c */ /* 0x000fda0003f04070 */
[----:B------:R-:W-:Y:S05]  /*9d80*/  @P0 BRA `(.L_x_116) ;  /* 0x0000000000780947 */ /* 0x000fea0003800000 */
[----:B------:R-:W-:Y:S02]  /*9d90*/  LOP3.LUT R0, R3, 0x7fffff, RZ, 0xc0, !PT ;  /* 0x007fffff03007812 */ /* 0x000fe400078ec0ff */
[----:B------:R-:W-:Y:S02]  /*9da0*/  MOV R15, 0x3 ;  /* 0x00000003000f7802 */ /* 0x000fe40000000f00 */
[----:B------:R-:W-:Y:S02]  /*9db0*/  LOP3.LUT R0, R0, 0x3f800000, RZ, 0xfc, !PT ;  /* 0x3f80000000007812 */ /* 0x000fe400078efcff */
[----:B------:R-:W-:Y:S02]  /*9dc0*/  SHF.L.U32 R15, R15, R22, RZ ;  /* 0x000000160f0f7219 */ /* 0x000fe400000006ff */
[----:B------:R-:W1:Y:S02]  /*9dd0*/  MUFU.RCP R7, R0 ;  /* 0x0000000000077308 */ /* 0x000e640000001000 */
[----:B-1----:R-:W-:-:S04]  /*9de0*/  FFMA R6, R0, R7, -1 ;  /* 0xbf80000000067423 */ /* 0x002fc80000000007 */
[----:B------:R-:W-:-:S04]  /*9df0*/  FADD.FTZ R6, -R6, -RZ ;  /* 0x800000ff06067221 */ /* 0x000fc80000010100 */
[CCC-:B------:R-:W-:Y:S01]  /*9e00*/  FFMA.RM R13, R7.reuse, R6.reuse, R7.reuse ;  /* 0x00000006070d7223 */ /* 0x1c0fe20000004007 */
[----:B------:R-:W-:-:S04]  /*9e10*/  FFMA.RP R14, R7, R6, R7 ;  /* 0x00000006070e7223 */ /* 0x000fc80000008007 */
[C---:B------:R-:W-:Y:S02]  /*9e20*/  LOP3.LUT R6, R13.reuse, 0x7fffff, RZ, 0xc0, !PT ;  /* 0x007fffff0d067812 */ /* 0x040fe400078ec0ff */
[----:B------:R-:W-:Y:S02]  /*9e30*/  FSETP.NEU.FTZ.AND P0, PT, R13, R14, PT ;  /* 0x0000000e0d00720b */ /* 0x000fe40003f1d000 */
[----:B------:R-:W-:Y:S02]  /*9e40*/  LOP3.LUT R6, R6, 0x800000, RZ, 0xfc, !PT ;  /* 0x0080000006067812 */ /* 0x000fe400078efcff */
[----:B------:R-:W-:Y:S02]  /*9e50*/  SEL R7, RZ, 0xffffffff, !P0 ;  /* 0xffffffffff077807 */ /* 0x000fe40004000000 */
[----:B------:R-:W-:Y:S02]  /*9e60*/  LOP3.LUT R15, R15, R6, RZ, 0xc0, !PT ;  /* 0x000000060f0f7212 */ /* 0x000fe400078ec0ff */
[----:B------:R-:W-:-:S02]  /*9e70*/  IADD3 R7, -R7, RZ, RZ ;  /* 0x000000ff07077210 */ /* 0x000fc40007ffe1ff */
[-C--:B------:R-:W-:Y:S02]  /*9e80*/  SHF.R.U32.HI R15, RZ, R22.reuse, R15 ;  /* 0x00000016ff0f7219 */ /* 0x080fe4000001160f */
[----:B------:R-:W-:Y:S02]  /*9e90*/  LOP3.LUT P1, RZ, R7, R22, R6, 0xf8, !PT ;  /* 0x0000001607ff7212 */ /* 0x000fe4000782f806 */
[C---:B------:R-:W-:Y:S02]  /*9ea0*/  LOP3.LUT P0, RZ, R15.reuse, 0x1, RZ, 0xc0, !PT ;  /* 0x000000010fff7812 */ /* 0x040fe4000780c0ff */
[----:B------:R-:W-:Y:S02]  /*9eb0*/  LOP3.LUT P2, RZ, R15, 0x2, RZ, 0xc0, !PT ;  /* 0x000000020fff7812 */ /* 0x000fe4000784c0ff */
[----:B------:R-:W-:Y:S02]  /*9ec0*/  IADD3 R7, R20, -0xfc, RZ ;  /* 0xffffff0414077810 */ /* 0x000fe40007ffe0ff */
[----:B------:R-:W-:-:S02]  /*9ed0*/  PLOP3.LUT P0, PT, P0, P1, P2, 0xe0, 0x0 ;  /* 0x000000000000781c */ /* 0x000fc40000703c20 */
[----:B------:R-:W-:Y:S02]  /*9ee0*/  LOP3.LUT P1, RZ, R3, 0x7fffff, RZ, 0xc0, !PT ;  /* 0x007fffff03ff7812 */ /* 0x000fe4000782c0ff */
[----:B------:R-:W-:Y:S02]  /*9ef0*/  SEL R0, RZ, 0x1, !P0 ;  /* 0x00000001ff007807 */ /* 0x000fe40004000000 */
[----:B------:R-:W-:Y:S02]  /*9f00*/  SHF.R.U32.HI R6, RZ, R7, R6 ;  /* 0x00000007ff067219 */ /* 0x000fe40000011606 */
[----:B------:R-:W-:-:S04]  /*9f10*/  IADD3 R0, -R0, RZ, RZ ;  /* 0x000000ff00007210 */ /* 0x000fc80007ffe1ff */
[----:B------:R-:W-:-:S13]  /*9f20*/  ISETP.GE.AND P0, PT, R0, RZ, PT ;  /* 0x000000ff0000720c */ /* 0x000fda0003f06270 */
[----:B------:R-:W-:-:S04]  /*9f30*/  @!P0 IADD3 R6, R6, 0x1, RZ ;  /* 0x0000000106068810 */ /* 0x000fc80007ffe0ff */
[----:B------:R-:W-:-:S04]  /*9f40*/  @!P1 SHF.L.U32 R6, R6, 0x1, RZ ;  /* 0x0000000106069819 */ /* 0x000fc800000006ff */
[----:B------:R-:W-:Y:S01]  /*9f50*/  LOP3.LUT R6, R6, 0x80000000, R3, 0xf8, !PT ;  /* 0x8000000006067812 */ /* 0x000fe200078ef803 */
[----:B------:R-:W-:Y:S06]  /*9f60*/  BRA `(.L_x_115) ;  /* 0x0000000000047947 */ /* 0x000fec0003800000 */
.L_x_116:
[----:B------:R1:W2:Y:S02]  /*9f70*/  MUFU.RCP R6, R3 ;  /* 0x0000000300067308 */ /* 0x0002a40000001000 */
.L_x_115:
[----:B------:R-:W-:Y:S05]  /*9f80*/  BSYNC B2 ;  /* 0x0000000000027941 */ /* 0x000fea0003800000 */
.L_x_113:
[----:B--2---:R-:W-:Y:S02]  /*9f90*/  MOV R0, R6 ;  /* 0x0000000600007202 */ /* 0x004fe40000000f00 */
[----:B------:R-:W-:Y:S02]  /*9fa0*/  MOV R6, R17 ;  /* 0x0000001100067202 */ /* 0x000fe40000000f00 */
[----:B------:R-:W-:-:S04]  /*9fb0*/  MOV R7, 0x0 ;  /* 0x0000000000077802 */ /* 0x000fc80000000f00 */
[----:B-1----:R-:W-:Y:S05]  /*9fc0*/  RET.REL.NODEC R6 `(_ZN7cutlass13device_kernelINS_4fmha6kernel28FmhaKernelTmaWarpSpecializedINS1_10collective30FmhaMainloopTmaWarpSpecializedINS_10bfloat16_tEffN4cute5tupleIJNS7_1CILi128EEENS9_ILi64EEENS9_ILi256EEEEEENS8_IJiNS9_ILi1EEENS8_IJiiEEEEEESG_SG_NS4_13DefaultFusionEJEEENS4_15FmhaFwdEpilogueIS6_fNS8_IJSB_SC_SB_EEEEENS2_23IndividualTileSchedulerEJEEEEEvNT_6ParamsE) ;  /* 0xffffff60060c7950 */ /* 0x002fea0003c3ffff */
.L_x_117:
[----:B------:R-:W-:-:S00]  /*9fd0*/  BRA `(.L_x_117) ;  /* 0xfffffffc00fc7947 */ /* 0x000fc0000383ffff */
[----:B------:R-:W-:-:S00]  /*9fe0*/  NOP ;  /* 0x0000000000007918 */ /* 0x000fc00000000000 */
        /* <DEDUP_REMOVED lines=9> */
.L_x_118:


//--------------------- .nv.global.init           --------------------------
	.section	.nv.global.init,"aw",@progbits
.nv.global.init:
	.type		$str$24,@object
	.size		$str$24,($str$25 - $str$24)
$str$24:
        /*0000*/ 	.byte	0x28, 0x61, 0x64, 0x64, 0x72, 0x65, 0x73, 0x73, 0x20, 0x26, 0x20, 0x6d, 0x61, 0x73, 0x6b, 0x29
        /*0010*/ 	.byte	0x20, 0x3d, 0x3d, 0x20, 0x30, 0x00
	.type		$str$25,@object
	.size		$str$25,(__unnamed_1 - $str$25)
$str$25:
        /*0016*/ 	.byte	0x2f, 0x74, 0x6d, 0x70, 0x2f, 0x63, 0x75, 0x74, 0x6c, 0x61, 0x73, 0x73, 0x5f, 0x73, 0x77, 0x65
        /*0026*/ 	.byte	0x65, 0x70, 0x5f, 0x73, 0x72, 0x63, 0x2f, 0x69, 0x6e, 0x63, 0x6c, 0x75, 0x64, 0x65, 0x2f, 0x63
        /*0036*/ 	.byte	0x75, 0x74, 0x65, 0x2f, 0x70, 0x6f, 0x69, 0x6e, 0x74, 0x65, 0x72, 0x5f, 0x66, 0x6c, 0x61, 0x67
        /*0046*/ 	.byte	0x67, 0x65, 0x64, 0x2e, 0x68, 0x70, 0x70, 0x00
	.type		__unnamed_1,@object
	.size		__unnamed_1,(__unnamed_2 - __unnamed_1)
__unnamed_1:
        /*004e*/ 	.byte	0x61, 0x75, 0x74, 0x6f, 0x20, 0x63, 0x75, 0x74, 0x65, 0x3a, 0x3a, 0x61, 0x73, 0x5f, 0x70, 0x6f
        /* <DEDUP_REMOVED lines=27> */
        /*020e*/ 	.byte	0x32, 0x30, 0x34, 0x38, 0x3e, 0x3e, 0x3e, 0x3e, 0x3e, 0x5d, 0x00
	.type		__unnamed_2,@object
	.size		__unnamed_2,(.L_1 - __unnamed_2)
__unnamed_2:
        /* <DEDUP_REMOVED lines=29> */
.L_1:


//--------------------- .nv.shared._ZN7cutlass13device_kernelINS_4fmha6kernel28FmhaKernelTmaWarpSpecializedINS1_10collective30FmhaMainloopTmaWarpSpecializedINS_10bfloat16_tEffN4cute5tupleIJNS7_1CILi128EEENS9_ILi64EEENS9_ILi256EEEEEENS8_IJiNS9_ILi1EEENS8_IJiiEEEEEESG_SG_NS4_13DefaultFusionEJEEENS4_15FmhaFwdEpilogueIS6_fNS8_IJSB_SC_SB_EEEEENS2_23IndividualTileSchedulerEJEEEEEvNT_6ParamsE --------------------------
	.section	.nv.shared._ZN7cutlass13device_kernelINS_4fmha6kernel28FmhaKernelTmaWarpSpecializedINS1_10collective30FmhaMainloopTmaWarpSpecializedINS_10bfloat16_tEffN4cute5tupleIJNS7_1CILi128EEENS9_ILi64EEENS9_ILi256EEEEEENS8_IJiNS9_ILi1EEENS8_IJiiEEEEEESG_SG_NS4_13DefaultFusionEJEEENS4_15FmhaFwdEpilogueIS6_fNS8_IJSB_SC_SB_EEEEENS2_23IndividualTileSchedulerEJEEEEEvNT_6ParamsE,"aw",@nobits
	.sectionflags	@""
	.align	16
	.zero		1024


//--------------------- .nv.shared.reserved.0     --------------------------
	.section	.nv.shared.reserved.0,"aw",@nobits
	.weak		__nv_reservedSMEM_offset_0_alias
	.size		__nv_reservedSMEM_offset_0_alias, 0, 0
	.other		__nv_reservedSMEM_offset_0_alias,@"STO_CUDA_RESERVED_SHARED STV_DEFAULT"
__nv_reservedSMEM_offset_0_alias:
	.zero		0


//--------------------- .nv.global                --------------------------
	.section	.nv.global,"aw",@nobits
.nv.global:
	.type		_ZN39_INTERNAL_6dd80fdb_4_k_cu_7b94433b_35314cute1_E,@object
	.size		_ZN39_INTERNAL_6dd80fdb_4_k_cu_7b94433b_35314cute1_E,(_ZN39_INTERNAL_6dd80fdb_4_k_cu_7b94433b_35314cuda3std3__45__cpo6cbeginE - _ZN39_INTERNAL_6dd80fdb_4_k_cu_7b94433b_35314cute1_E)
_ZN39_INTERNAL_6dd80fdb_4_k_cu_7b94433b_35314cute1_E:
	.zero		1
	.type		_ZN39_INTERNAL_6dd80fdb_4_k_cu_7b94433b_35314cuda3std3__45__cpo6cbeginE,@object
	.size		_ZN39_INTERNAL_6dd80fdb_4_k_cu_7b94433b_35314cuda3std3__45__cpo6cbeginE,(_ZN39_INTERNAL_6dd80fdb_4_k_cu_7b94433b_35314cuda3std3__48in_placeE - _ZN39_INTERNAL_6dd80fdb_4_k_cu_7b94433b_35314cuda3std3__45__cpo6cbeginE)
_ZN39_INTERNAL_6dd80fdb_4_k_cu_7b94433b_35314cuda3std3__45__cpo6cbeginE:
	.zero		1
	.type		_ZN39_INTERNAL_6dd80fdb_4_k_cu_7b94433b_35314cuda3std3__48in_placeE,@object
	.size		_ZN39_INTERNAL_6dd80fdb_4_k_cu_7b94433b_35314cuda3std3__48in_placeE,(_ZN39_INTERNAL_6dd80fdb_4_k_cu_7b94433b_35314cuda3std6ranges3__45__cpo9iter_moveE - _ZN39_INTERNAL_6dd80fdb_4_k_cu_7b94433b_35314cuda3std3__48in_placeE)
_ZN39_INTERNAL_6dd80fdb_4_k_cu_7b94433b_35314cuda3std3__48in_placeE:
	.zero		1
	.type		_ZN39_INTERNAL_6dd80fdb_4_k_cu_7b94433b_35314cuda3std6ranges3__45__cpo9iter_moveE,@object
	.size		_ZN39_INTERNAL_6dd80fdb_4_k_cu_7b94433b_35314cuda3std6ranges3__45__cpo9iter_moveE,(_ZN39_INTERNAL_6dd80fdb_4_k_cu_7b94433b_35314cuda3std3__45__cpo5beginE - _ZN39_INTERNAL_6dd80fdb_4_k_cu_7b94433b_35314cuda3std6ranges3__45__cpo9iter_moveE)
_ZN39_INTERNAL_6dd80fdb_4_k_cu_7b94433b_35314cuda3std6ranges3__45__cpo9iter_moveE:
	.zero		1
	.type		_ZN39_INTERNAL_6dd80fdb_4_k_cu_7b94433b_35314cuda3std3__45__cpo5beginE,@object
	.size		_ZN39_INTERNAL_6dd80fdb_4_k_cu_7b94433b_35314cuda3std3__45__cpo5beginE,(_ZN39_INTERNAL_6dd80fdb_4_k_cu_7b94433b_35314cuda3std3__441_GLOBAL__N__6dd80fdb_4_k_cu_7b94433b_35316ignoreE - _ZN39_INTERNAL_6dd80fdb_4_k_cu_7b94433b_35314cuda3std3__45__cpo5beginE)
_ZN39_INTERNAL_6dd80fdb_4_k_cu_7b94433b_35314cuda3std3__45__cpo5beginE:
	.zero		1
	.type		_ZN39_INTERNAL_6dd80fdb_4_k_cu_7b94433b_35314cuda3std3__441_GLOBAL__N__6dd80fdb_4_k_cu_7b94433b_35316ignoreE,@object
	.size		_ZN39_INTERNAL_6dd80fdb_4_k_cu_7b94433b_35314cuda3std3__441_GLOBAL__N__6dd80fdb_4_k_cu_7b94433b_35316ignoreE,(_ZN39_INTERNAL_6dd80fdb_4_k_cu_7b94433b_35314cute7productE - _ZN39_INTERNAL_6dd80fdb_4_k_cu_7b94433b_35314cuda3std3__441_GLOBAL__N__6dd80fdb_4_k_cu_7b94433b_35316ignoreE)
_ZN39_INTERNAL_6dd80fdb_4_k_cu_7b94433b_35314cuda3std3__441_GLOBAL__N__6dd80fdb_4_k_cu_7b94433b_35316ignoreE:
	.zero		1
	.type		_ZN39_INTERNAL_6dd80fdb_4_k_cu_7b94433b_35314cute7productE,@object
	.size		_ZN39_INTERNAL_6dd80fdb_4_k_cu_7b94433b_35314cute7productE,(_ZN39_INTERNAL_6dd80fdb_4_k_cu_7b94433b_35314cuda3std3__45__cpo3endE - _ZN39_INTERNAL_6dd80fdb_4_k_cu_7b94433b_35314cute7productE)
_ZN39_INTERNAL_6dd80fdb_4_k_cu_7b94433b_35314cute7productE:
	.zero		1
	.type		_ZN39_INTERNAL_6dd80fdb_4_k_cu_7b94433b_35314cuda3std3__45__cpo3endE,@object
	.size		_ZN39_INTERNAL_6dd80fdb_4_k_cu_7b94433b_35314cuda3std3__45__cpo3endE,(_ZN39_INTERNAL_6dd80fdb_4_k_cu_7b94433b_35314cuda3std3__419piecewise_constructE - _ZN39_INTERNAL_6dd80fdb_4_k_cu_7b94433b_35314cuda3std3__45__cpo3endE)
_ZN39_INTERNAL_6dd80fdb_4_k_cu_7b94433b_35314cuda3std3__45__cpo3endE:
	.zero		1
	.type		_ZN39_INTERNAL_6dd80fdb_4_k_cu_7b94433b_35314cuda3std3__419piecewise_constructE,@object
	.size		_ZN39_INTERNAL_6dd80fdb_4_k_cu_7b94433b_35314cuda3std3__419piecewise_constructE,(_ZN39_INTERNAL_6dd80fdb_4_k_cu_7b94433b_35314cuda3std3__45__cpo4cendE - _ZN39_INTERNAL_6dd80fdb_4_k_cu_7b94433b_35314cuda3std3__419piecewise_constructE)
_ZN39_INTERNAL_6dd80fdb_4_k_cu_7b94433b_35314cuda3std3__419piecewise_constructE:
	.zero		1
	.type		_ZN39_INTERNAL_6dd80fdb_4_k_cu_7b94433b_35314cuda3std3__45__cpo4cendE,@object
	.size		_ZN39_INTERNAL_6dd80fdb_4_k_cu_7b94433b_35314cuda3std3__45__cpo4cendE,(_ZN39_INTERNAL_6dd80fdb_4_k_cu_7b94433b_35314cuda3std6ranges3__45__cpo4swapE - _ZN39_INTERNAL_6dd80fdb_4_k_cu_7b94433b_35314cuda3std3__45__cpo4cendE)
_ZN39_INTERNAL_6dd80fdb_4_k_cu_7b94433b_35314cuda3std3__45__cpo4cendE:
	.zero		1
	.type		_ZN39_INTERNAL_6dd80fdb_4_k_cu_7b94433b_35314cuda3std6ranges3__45__cpo4swapE,@object
	.size		_ZN39_INTERNAL_6dd80fdb_4_k_cu_7b94433b_35314cuda3std6ranges3__45__cpo4swapE,(.L_9 - _ZN39_INTERNAL_6dd80fdb_4_k_cu_7b94433b_35314cuda3std6ranges3__45__cpo4swapE)
_ZN39_INTERNAL_6dd80fdb_4_k_cu_7b94433b_35314cuda3std6ranges3__45__cpo4swapE:
	.zero		1
.L_9:


//--------------------- .nv.constant0._ZN7cutlass13device_kernelINS_4fmha6kernel28FmhaKernelTmaWarpSpecializedINS1_10collective30FmhaMainloopTmaWarpSpecializedINS_10bfloat16_tEffN4cute5tupleIJNS7_1CILi128EEENS9_ILi64EEENS9_ILi256EEEEEENS8_IJiNS9_ILi1EEENS8_IJiiEEEEEESG_SG_NS4_13DefaultFusionEJEEENS4_15FmhaFwdEpilogueIS6_fNS8_IJSB_SC_SB_EEEEENS2_23IndividualTileSchedulerEJEEEEEvNT_6ParamsE --------------------------
	.section	.nv.constant0._ZN7cutlass13device_kernelINS_4fmha6kernel28FmhaKernelTmaWarpSpecializedINS1_10collective30FmhaMainloopTmaWarpSpecializedINS_10bfloat16_tEffN4cute5tupleIJNS7_1CILi128EEENS9_ILi64EEENS9_ILi256EEEEEENS8_IJiNS9_ILi1EEENS8_IJiiEEEEEESG_SG_NS4_13DefaultFusionEJEEENS4_15FmhaFwdEpilogueIS6_fNS8_IJSB_SC_SB_EEEEENS2_23IndividualTileSchedulerEJEEEEEvNT_6ParamsE,"a",@progbits
	.sectionflags	@""
	.align	4
.nv.constant0._ZN7cutlass13device_kernelINS_4fmha6kernel28FmhaKernelTmaWarpSpecializedINS1_10collective30FmhaMainloopTmaWarpSpecializedINS_10bfloat16_tEffN4cute5tupleIJNS7_1CILi128EEENS9_ILi64EEENS9_ILi256EEEEEENS8_IJiNS9_ILi1EEENS8_IJiiEEEEEESG_SG_NS4_13DefaultFusionEJEEENS4_15FmhaFwdEpilogueIS6_fNS8_IJSB_SC_SB_EEEEENS2_23IndividualTileSchedulerEJEEEEEvNT_6ParamsE:
	.zero		2688


//--------------------- SYMBOLS --------------------------

	.type		.nv.reservedSmem.offset0,@object
	.size		.nv.reservedSmem.offset0,0x4
	.type		__assertfail,@function
